def gluon_tcgen05(
    a_ptr,
    b_ptr,
    c_ptr,
    M,
    N,
    K,
    stride_am,
    stride_bk,
    stride_cm,
    BLOCK_M: gl.constexpr,
    BLOCK_N: gl.constexpr,
    BLOCK_K: gl.constexpr,
    DTYPE: gl.constexpr,
    A_LAYOUT: gl.constexpr,
    B_LAYOUT: gl.constexpr,
    C_LAYOUT: gl.constexpr,
    B_SHAPE: gl.constexpr,
    TMEM_LAYOUT: gl.constexpr,
    TMEM_REG: gl.constexpr,
    TRANS_B: gl.constexpr,
    NUM_BUFFERS: gl.constexpr,
):
    a_desc = tma.make_tensor_descriptor(
        a_ptr, [M, K], [stride_am, 1], [BLOCK_M, BLOCK_K], A_LAYOUT
    )
    b_desc = tma.make_tensor_descriptor(
        b_ptr,
        [N, K] if TRANS_B else [K, N],
        [stride_bk, 1],
        B_SHAPE,
        B_LAYOUT,
    )
    c_desc = tma.make_tensor_descriptor(
        c_ptr, [M, N], [stride_cm, 1], [BLOCK_M, BLOCK_N], C_LAYOUT
    )

    a_bufs = gl.allocate_shared_memory(
        DTYPE, [NUM_BUFFERS, BLOCK_M, BLOCK_K], A_LAYOUT
    )
    b_bufs = gl.allocate_shared_memory(DTYPE, [NUM_BUFFERS] + B_SHAPE, B_LAYOUT)

    pid_m = gl.program_id(0)
    pid_n = gl.program_id(1)
    off_m = pid_m * BLOCK_M
    off_n = pid_n * BLOCK_N

    tma_bars = gl.allocate_shared_memory(
        gl.int64, [NUM_BUFFERS, 1], mbarrier.MBarrierLayout()
    )
    mma_bars = gl.allocate_shared_memory(
        gl.int64, [NUM_BUFFERS, 1], mbarrier.MBarrierLayout()
    )
    for i in gl.static_range(NUM_BUFFERS):
        mbarrier.init(tma_bars.index(i), count=1)
        mbarrier.init(mma_bars.index(i), count=1)

    acc_tmem = allocate_tensor_memory(gl.float32, [BLOCK_M, BLOCK_N], TMEM_LAYOUT)
    idx = 0
    phase = 0
    use_acc = False
    for k in range(0, K, BLOCK_K):
        a = a_bufs.index(idx)
        b = b_bufs.index(idx)
        tma_bar = tma_bars.index(idx)
        mma_bar = mma_bars.index(idx)
        mbarrier.expect(
            tma_bar, a_desc.block_type.nbytes + b_desc.block_type.nbytes
        )
        tma.async_copy_global_to_shared(a_desc, [off_m, k], tma_bar, a)
        tma.async_copy_global_to_shared(
            b_desc, [off_n, k] if TRANS_B else [k, off_n], tma_bar, b
        )
        mbarrier.wait(tma_bar, phase=phase)

        if TRANS_B:
            b = b.permute((1, 0))
        tcgen05_mma(a, b, acc_tmem, use_acc=use_acc)
        tcgen05_commit(mma_bar)
        mbarrier.wait(mma_bar, phase=phase)
        use_acc = True

        idx += 1
        if idx == NUM_BUFFERS:
            idx = 0
            phase ^= 1

    for i in gl.static_range(NUM_BUFFERS):
        mbarrier.invalidate(tma_bars.index(i))
        mbarrier.invalidate(mma_bars.index(i))

    acc = acc_tmem.load(TMEM_REG)
    c_smem = gl.allocate_shared_memory(DTYPE, [BLOCK_M, BLOCK_N], C_LAYOUT)
    c_smem.store(acc.to(DTYPE))
    fence_async_shared()
    tma.async_copy_shared_to_global(c_desc, [off_m, off_n], c_smem)
    tma.store_wait(pendings=0)

# config = {"BLOCK_K": 64, "BLOCK_M": 64, "BLOCK_N": 256, "arch": "sm_100", "dtype": "bf16", "num_buffers": 1, "num_warps": 8, "trans_b": 0}
# arch = sm_100


// ===== COMPILED SASS (sm_100a) =====

	.target	sm_100a

	.elftype	@"ET_EXEC"


//--------------------- .note.nv.tkinfo           --------------------------
	.section	.note.nv.tkinfo,"",@"SHT_NOTE"
	.sectionflags	@"SHF_NOTE_NV_TKINFO"
	.tkinfo
        /*0018*/ 	.word	0x00000081
        /*0030*/ 	.string	""
        /*0030*/ 	.string	"ptxas-blackwell"
        /*0030*/ 	.string	"Cuda compilation tools, release 12.9, V12.9.86"
        /*0030*/ 	.string	"Build cuda_12.9.r12.9/compiler.36037853_0"
        /*0030*/ 	.string	"-v  -suppress-debug-info  -lineinfo  -arch sm_100a "



//--------------------- .note.nv.cuver            --------------------------
	.section	.note.nv.cuver,"",@"SHT_NOTE"
	.sectionflags	@"SHF_NOTE_NV_CUVER"
        /*0018*/ 	.short	0x0001
        /*001a*/ 	.short	0x0064
        /*001c*/ 	.short	0x0001
        /*001e*/ 	.short	0x0000
        /*0020*/ 	.short	0x0001
        /*0022*/ 	.short	0x0000


//--------------------- .nv.info                  --------------------------
	.section	.nv.info,"",@"SHT_CUDA_INFO"
	.align	4


	//----- nvinfo : EIATTR_REGCOUNT
	.align		4
        /*0000*/ 	.byte	0x04, 0x2f
        /*0002*/ 	.short	(.L_4 - .L_3)
	.align		4
.L_3:
        /*0004*/ 	.word	index@(gluon_tcgen05)
        /*0008*/ 	.word	0x00000047


	//----- nvinfo : EIATTR_FRAME_SIZE
	.align		4
.L_4:
        /*000c*/ 	.byte	0x04, 0x11
        /*000e*/ 	.short	(.L_6 - .L_5)
	.align		4
.L_5:
        /*0010*/ 	.word	index@($__internal_2_$__cuda_sm10x_tcgen05_guardrail_trap_unallocated_columns_being_dealloced)
        /*0014*/ 	.word	0x00000000


	//----- nvinfo : EIATTR_FRAME_SIZE
	.align		4
.L_6:
        /*0018*/ 	.byte	0x04, 0x11
        /*001a*/ 	.short	(.L_8 - .L_7)
	.align		4
.L_7:
        /*001c*/ 	.word	index@($__internal_1_$__cuda_sm10x_tcgen05_guardrail_trap_phase_invalid_during_alloc)
        /*0020*/ 	.word	0x00000000


	//----- nvinfo : EIATTR_FRAME_SIZE
	.align		4
.L_8:
        /*0024*/ 	.byte	0x04, 0x11
        /*0026*/ 	.short	(.L_10 - .L_9)
	.align		4
.L_9:
        /*0028*/ 	.word	index@($__internal_0_$__cuda_sm10x_tcgen05_guardrail_trap_col_being_dealloced_not_returned_by_alloc)
        /*002c*/ 	.word	0x00000000


	//----- nvinfo : EIATTR_FRAME_SIZE
	.align		4
.L_10:
        /*0030*/ 	.byte	0x04, 0x11
        /*0032*/ 	.short	(.L_12 - .L_11)
	.align		4
.L_11:
        /*0034*/ 	.word	index@(gluon_tcgen05)
        /*0038*/ 	.word	0x00000000


	//----- nvinfo : EIATTR_MIN_STACK_SIZE
	.align		4
.L_12:
        /*003c*/ 	.byte	0x04, 0x12
        /*003e*/ 	.short	(.L_14 - .L_13)
	.align		4
.L_13:
        /*0040*/ 	.word	index@(gluon_tcgen05)
        /*0044*/ 	.word	0x00000000
.L_14:


//--------------------- .nv.info.gluon_tcgen05    --------------------------
	.section	.nv.info.gluon_tcgen05,"",@"SHT_CUDA_INFO"
	.sectionflags	@""
	.align	4


	//----- nvinfo : EIATTR_CUDA_API_VERSION
	.align		4
        /*0000*/ 	.byte	0x04, 0x37
        /*0002*/ 	.short	(.L_16 - .L_15)
.L_15:
        /*0004*/ 	.word	0x00000081


	//----- nvinfo : EIATTR_KPARAM_INFO
	.align		4
.L_16:
        /*0008*/ 	.byte	0x04, 0x17
        /*000a*/ 	.short	(.L_18 - .L_17)
.L_17:
        /*000c*/ 	.word	0x00000000
        /*0010*/ 	.short	0x000a
        /*0012*/ 	.short	0x0048
        /*0014*/ 	.byte	0x00, 0xf4, 0x21, 0x00


	//----- nvinfo : EIATTR_KPARAM_INFO
	.align		4
.L_18:
        /*0018*/ 	.byte	0x04, 0x17
        /*001a*/ 	.short	(.L_20 - .L_19)
.L_19:
        /*001c*/ 	.word	0x00000000
        /*0020*/ 	.short	0x0009
        /*0022*/ 	.short	0x0040
        /*0024*/ 	.byte	0x00, 0xf4, 0x21, 0x00


	//----- nvinfo : EIATTR_KPARAM_INFO
	.align		4
.L_20:
        /*0028*/ 	.byte	0x04, 0x17
        /*002a*/ 	.short	(.L_22 - .L_21)
.L_21:
        /*002c*/ 	.word	0x00000000
        /*0030*/ 	.short	0x0008
        /*0032*/ 	.short	0x0038
        /*0034*/ 	.byte	0x00, 0xf0, 0x21, 0x00


	//----- nvinfo : EIATTR_KPARAM_INFO
	.align		4
.L_22:
        /*0038*/ 	.byte	0x04, 0x17
        /*003a*/ 	.short	(.L_24 - .L_23)
.L_23:
        /*003c*/ 	.word	0x00000000
        /*0040*/ 	.short	0x0007
        /*0042*/ 	.short	0x0030
        /*0044*/ 	.byte	0x00, 0xf0, 0x21, 0x00


	//----- nvinfo : EIATTR_KPARAM_INFO
	.align		4
.L_24:
        /*0048*/ 	.byte	0x04, 0x17
        /*004a*/ 	.short	(.L_26 - .L_25)
.L_25:
        /*004c*/ 	.word	0x00000000
        /*0050*/ 	.short	0x0006
        /*0052*/ 	.short	0x0028
        /*0054*/ 	.byte	0x00, 0xf0, 0x21, 0x00


	//----- nvinfo : EIATTR_KPARAM_INFO
	.align		4
.L_26:
        /*0058*/ 	.byte	0x04, 0x17
        /*005a*/ 	.short	(.L_28 - .L_27)
.L_27:
        /*005c*/ 	.word	0x00000000
        /*0060*/ 	.short	0x0005
        /*0062*/ 	.short	0x0020
        /*0064*/ 	.byte	0x00, 0xf0, 0x11, 0x00


	//----- nvinfo : EIATTR_KPARAM_INFO
	.align		4
.L_28:
        /*0068*/ 	.byte	0x04, 0x17
        /*006a*/ 	.short	(.L_30 - .L_29)
.L_29:
        /*006c*/ 	.word	0x00000000
        /*0070*/ 	.short	0x0004
        /*0072*/ 	.short	0x001c
        /*0074*/ 	.byte	0x00, 0xf0, 0x11, 0x00


	//----- nvinfo : EIATTR_KPARAM_INFO
	.align		4
.L_30:
        /*0078*/ 	.byte	0x04, 0x17
        /*007a*/ 	.short	(.L_32 - .L_31)
.L_31:
        /*007c*/ 	.word	0x00000000
        /*0080*/ 	.short	0x0003
        /*0082*/ 	.short	0x0018
        /*0084*/ 	.byte	0x00, 0xf0, 0x11, 0x00


	//----- nvinfo : EIATTR_KPARAM_INFO
	.align		4
.L_32:
        /*0088*/ 	.byte	0x04, 0x17
        /*008a*/ 	.short	(.L_34 - .L_33)
.L_33:
        /*008c*/ 	.word	0x00000000
        /*0090*/ 	.short	0x0002
        /*0092*/ 	.short	0x0010
        /*0094*/ 	.byte	0x00, 0xf4, 0x21, 0x00


	//----- nvinfo : EIATTR_KPARAM_INFO
	.align		4
.L_34:
        /*0098*/ 	.byte	0x04, 0x17
        /*009a*/ 	.short	(.L_36 - .L_35)
.L_35:
        /*009c*/ 	.word	0x00000000
        /*00a0*/ 	.short	0x0001
        /*00a2*/ 	.short	0x0008
        /*00a4*/ 	.byte	0x00, 0xf4, 0x21, 0x00


	//----- nvinfo : EIATTR_KPARAM_INFO
	.align		4
.L_36:
        /*00a8*/ 	.byte	0x04, 0x17
        /*00aa*/ 	.short	(.L_38 - .L_37)
.L_37:
        /*00ac*/ 	.word	0x00000000
        /*00b0*/ 	.short	0x0000
        /*00b2*/ 	.short	0x0000
        /*00b4*/ 	.byte	0x00, 0xf4, 0x21, 0x00


	//----- nvinfo : EIATTR_AT_ENTRY_FRAGMENTS
	.align		4
.L_38:
        /*00b8*/ 	.byte	0x04, 0x4f
        /*00ba*/ 	.short	(.L_40 - .L_39)


	//   ....[0]....
.L_39:
        /*00bc*/ 	.word	0x00000004


	//----- nvinfo : EIATTR_RESERVED_SMEM_USED
	.align		4
.L_40:
        /*00c0*/ 	.byte	0x01, 0x41
	.zero		2


	//----- nvinfo : EIATTR_SPARSE_MMA_MASK
	.align		4
        /*00c4*/ 	.byte	0x03, 0x50
        /*00c6*/ 	.short	0x0000


	//----- nvinfo : EIATTR_TCGEN05_1CTA_USED
	.align		4
        /*00c8*/ 	.byte	0x01, 0x51
	.zero		2


	//----- nvinfo : EIATTR_MAXREG_COUNT
	.align		4
        /*00cc*/ 	.byte	0x03, 0x1b
        /*00ce*/ 	.short	0x00ff


	//----- nvinfo : EIATTR_NUM_BARRIERS
	.align		4
        /*00d0*/ 	.byte	0x02, 0x4c
        /*00d2*/ 	.byte	0x01
	.zero		1


	//----- nvinfo : EIATTR_INT_WARP_WIDE_INSTR_OFFSETS
	.align		4
        /*00d4*/ 	.byte	0x04, 0x31
        /*00d6*/ 	.short	(.L_42 - .L_41)


	//   ....[0]....
.L_41:
        /*00d8*/ 	.word	0x00001730


	//   ....[1]....
        /*00dc*/ 	.word	0x00001750


	//   ....[2]....
        /*00e0*/ 	.word	0x000017d0


	//   ....[3]....
        /*00e4*/ 	.word	0x000018e0


	//   ....[4]....
        /*00e8*/ 	.word	0x000018f0


	//   ....[5]....
        /*00ec*/ 	.word	0x00001910


	//   ....[6]....
        /*00f0*/ 	.word	0x00001980


	//   ....[7]....
        /*00f4*/ 	.word	0x00001c10


	//   ....[8]....
        /*00f8*/ 	.word	0x00001c20


	//   ....[9]....
        /*00fc*/ 	.word	0x00001d70


	//   ....[10]....
        /*0100*/ 	.word	0x00001d80


	//   ....[11]....
        /*0104*/ 	.word	0x00001dc0


	//   ....[12]....
        /*0108*/ 	.word	0x00001e00


	//   ....[13]....
        /*010c*/ 	.word	0x00001fa0


	//   ....[14]....
        /*0110*/ 	.word	0x00001fb0


	//   ....[15]....
        /*0114*/ 	.word	0x00002230


	//   ....[16]....
        /*0118*/ 	.word	0x00002240


	//   ....[17]....
        /*011c*/ 	.word	0x00002730


	//   ....[18]....
        /*0120*/ 	.word	0x00002780


	//----- nvinfo : EIATTR_COOP_GROUP_MASK_REGIDS
	.align		4
.L_42:
        /*0124*/ 	.byte	0x04, 0x29
        /*0126*/ 	.short	(.L_44 - .L_43)


	//   ....[0]....
.L_43:
        /*0128*/ 	.word	0xffffffff


	//   ....[1]....
        /*012c*/ 	.word	0xffffffff


	//   ....[2]....
        /*0130*/ 	.word	0xffffffff


	//   ....[3]....
        /*0134*/ 	.word	0xffffffff


	//   ....[4]....
        /*0138*/ 	.word	0xffffffff


	//   ....[5]....
        /*013c*/ 	.word	0xffffffff


	//   ....[6]....
        /*0140*/ 	.word	0xffffffff


	//   ....[7]....
        /*0144*/ 	.word	0xffffffff


	//   ....[8]....
        /*0148*/ 	.word	0xffffffff


	//   ....[9]....
        /*014c*/ 	.word	0xffffffff


	//----- nvinfo : EIATTR_COOP_GROUP_INSTR_OFFSETS
	.align		4
.L_44:
        /*0150*/ 	.byte	0x04, 0x28
        /*0152*/ 	.short	(.L_46 - .L_45)


	//   ....[0]....
.L_45:
        /*0154*/ 	.word	0x00000050


	//   ....[1]....
        /*0158*/ 	.word	0x00000310


	//   ....[2]....
        /*015c*/ 	.word	0x00000500


	//   ....[3]....
        /*0160*/ 	.word	0x000009c0


	//   ....[4]....
        /*0164*/ 	.word	0x00000b00


	//   ....[5]....
        /*0168*/ 	.word	0x00000fb0


	//   ....[6]....
        /*016c*/ 	.word	0x000010f0


	//   ....[7]....
        /*0170*/ 	.word	0x000015e0


	//   ....[8]....
        /*0174*/ 	.word	0x000025c0


	//   ....[9]....
        /*0178*/ 	.word	0x00002830


	//----- nvinfo : EIATTR_VRC_CTA_INIT_COUNT
	.align		4
.L_46:
        /*017c*/ 	.byte	0x02, 0x4a
        /*017e*/ 	.byte	0x80
	.zero		1


	//----- nvinfo : EIATTR_MBARRIER_INSTR_OFFSETS
	.align		4
        /*0180*/ 	.byte	0x04, 0x39
        /*0182*/ 	.short	(.L_48 - .L_47)


	//   ....[0]....
.L_47:
        /*0184*/ 	.word	0x000017f0
        /*0188*/ 	.word	0x000000ff
        /*018c*/ 	.word	0x0000a000
        /*0190*/ 	.short	0x0100
        /*0192*/ 	.byte	0x0a
	.zero		1


	//   ....[1]....
        /*0194*/ 	.word	0x00001800
        /*0198*/ 	.word	0x000000ff
        /*019c*/ 	.word	0x0000a010
        /*01a0*/ 	.short	0x0100
        /*01a2*/ 	.byte	0x0a
	.zero		1


	//   ....[2]....
        /*01a4*/ 	.word	0x00001ad0
        /*01a8*/ 	.word	0x000000ff
        /*01ac*/ 	.word	0x0000a000
        /*01b0*/ 	.short	0x010a
        /*01b2*/ 	.byte	0x0a
	.zero		1


	//   ....[3]....
        /*01b4*/ 	.word	0x00001c70
        /*01b8*/ 	.word	0x000000ff
        /*01bc*/ 	.word	0x0000a010
        /*01c0*/ 	.short	0x010a
        /*01c2*/ 	.byte	0x0a
	.zero		1


	//   ....[4]....
        /*01c4*/ 	.word	0x00001e80
        /*01c8*/ 	.word	0x000000ff
        /*01cc*/ 	.word	0x0000a000
        /*01d0*/ 	.short	0x010a
        /*01d2*/ 	.byte	0x0a
	.zero		1


	//   ....[5]....
        /*01d4*/ 	.word	0x00001ff0
        /*01d8*/ 	.word	0x000000ff
        /*01dc*/ 	.word	0x0000a010
        /*01e0*/ 	.short	0x010a
        /*01e2*/ 	.byte	0x0a
	.zero		1


	//   ....[6]....
        /*01e4*/ 	.word	0x00002080
        /*01e8*/ 	.word	0x000000ff
        /*01ec*/ 	.word	0x0000a000
        /*01f0*/ 	.short	0x0108
        /*01f2*/ 	.byte	0x0a
	.zero		1


	//   ....[7]....
        /*01f4*/ 	.word	0x00002090
        /*01f8*/ 	.word	0x000000ff
        /*01fc*/ 	.word	0x0000a010
        /*0200*/ 	.short	0x0108
        /*0202*/ 	.byte	0x0a
	.zero		1


	//   ....[8]....
        /*0204*/ 	.word	0x00002850
        /*0208*/ 	.word	0x000000ff
        /*020c*/ 	.word	0x0000a000
        /*0210*/ 	.short	0x010a
        /*0212*/ 	.byte	0x0a
	.zero		1


	//   ....[9]....
        /*0214*/ 	.word	0x00002880
        /*0218*/ 	.word	0x000000ff
        /*021c*/ 	.word	0x0000a010
        /*0220*/ 	.short	0x010a
        /*0222*/ 	.byte	0x0a
	.zero		1


	//   ....[10]....
        /*0224*/ 	.word	0x000028b0
        /*0228*/ 	.word	0x000000ff
        /*022c*/ 	.word	0x0000a000
        /*0230*/ 	.short	0x010a
        /*0232*/ 	.byte	0x0a
	.zero		1


	//   ....[11]....
        /*0234*/ 	.word	0x000028e0
        /*0238*/ 	.word	0x000000ff
        /*023c*/ 	.word	0x0000a010
        /*0240*/ 	.short	0x010a
        /*0242*/ 	.byte	0x0a
	.zero		1


	//----- nvinfo : EIATTR_NUM_MBARRIERS
	.align		4
.L_48:
        /*0244*/ 	.byte	0x03, 0x38
        /*0246*/ 	.short	0x0002


	//----- nvinfo : EIATTR_EXIT_INSTR_OFFSETS
	.align		4
        /*0248*/ 	.byte	0x04, 0x1c
        /*024a*/ 	.short	(.L_50 - .L_49)


	//   ....[0]....
.L_49:
        /*024c*/ 	.word	0x00002840


	//----- nvinfo : EIATTR_REQNTID
	.align		4
.L_50:
        /*0250*/ 	.byte	0x04, 0x10
        /*0252*/ 	.short	(.L_52 - .L_51)
.L_51:
        /*0254*/ 	.word	0x00000100
        /*0258*/ 	.word	0x00000001
        /*025c*/ 	.word	0x00000001


	//----- nvinfo : EIATTR_CRS_STACK_SIZE
	.align		4
.L_52:
        /*0260*/ 	.byte	0x04, 0x1e
        /*0262*/ 	.short	(.L_54 - .L_53)
.L_53:
        /*0264*/ 	.word	0x00000000


	//----- nvinfo : EIATTR_CBANK_PARAM_SIZE
	.align		4
.L_54:
        /*0268*/ 	.byte	0x03, 0x19
        /*026a*/ 	.short	0x0050


	//----- nvinfo : EIATTR_PARAM_CBANK
	.align		4
        /*026c*/ 	.byte	0x04, 0x0a
        /*026e*/ 	.short	(.L_56 - .L_55)
	.align		4
.L_55:
        /*0270*/ 	.word	index@(.nv.constant0.gluon_tcgen05)
        /*0274*/ 	.short	0x0380
        /*0276*/ 	.short	0x0050


	//----- nvinfo : EIATTR_SW_WAR
	.align		4
.L_56:
        /*0278*/ 	.byte	0x04, 0x36
        /*027a*/ 	.short	(.L_58 - .L_57)
.L_57:
        /*027c*/ 	.word	0x00000008
.L_58:


//--------------------- .nv.compat                --------------------------
	.section	.nv.compat,"",@"SHT_CUDA_COMPAT_INFO"
	.align	4
        /*0000*/ 	.byte	0x02, 0x02, 0x02, 0x00, 0x02, 0x05, 0x05, 0x00, 0x02, 0x03, 0x03, 0x00, 0x02, 0x06, 0x01, 0x00


//--------------------- .nv.callgraph             --------------------------
	.section	.nv.callgraph,"",@"SHT_CUDA_CALLGRAPH"
	.align	4
	.sectionentsize	8
	.align		4
        /*0000*/ 	.word	0x00000000
	.align		4
        /*0004*/ 	.word	0xffffffff
	.align		4
        /*0008*/ 	.word	0x00000000
	.align		4
        /*000c*/ 	.word	0xfffffffe
	.align		4
        /*0010*/ 	.word	0x00000000
	.align		4
        /*0014*/ 	.word	0xfffffffd
	.align		4
        /*0018*/ 	.word	0x00000000
	.align		4
        /*001c*/ 	.word	0xfffffffc


//--------------------- .text.gluon_tcgen05       --------------------------
	.section	.text.gluon_tcgen05,"ax",@progbits
	.align	128
        .global         gluon_tcgen05
        .type           gluon_tcgen05,@function
        .size           gluon_tcgen05,(.L_x_73 - gluon_tcgen05)
        .other          gluon_tcgen05,@"STO_CUDA_ENTRY STV_DEFAULT"
gluon_tcgen05:
.text.gluon_tcgen05:
[----:B------:R-:W1:Y:S01]  /*0000*/  LDC R1, c[0x0][0x37c] ;  /* 0x0000df00ff017b82 */ /* 0x000e620000000800 */
[----:B------:R-:W2:Y:S02]  /*0010*/  S2R R0, SR_TID.X ;  /* 0x0000000000007919 */ /* 0x000ea40000002100 */
[----:B--2---:R-:W-:-:S13]  /*0020*/  ISETP.GE.U32.AND P2, PT, R0, 0x20, PT ;  /* 0x000000200000780c */ /* 0x004fda0003f46070 */
[----:B------:R-:W-:Y:S05]  /*0030*/  @P2 BRA `(.L_x_0) ;  /* 0x0000000000b82947 */ /* 0x000fea0003800000 */
[----:B------:R-:W2:Y:S01]  /*0040*/  S2UR UR6, SR_CgaCtaId ;  /* 0x00000000000679c3 */ /* 0x000ea20000008800 */
[----:B------:R-:W-:Y:S01]  /*0050*/  NOP ;  /* 0x0000000000007918 */ /* 0x000fe20000000000 */
[----:B------:R-:W-:Y:S02]  /*0060*/  UMOV UR4, 0x40 ;  /* 0x0000004000047882 */ /* 0x000fe40000000000 */
[----:B--2---:R-:W-:-:S09]  /*0070*/  ULEA UR4, UR6, UR4, 0x18 ;  /* 0x0000000406047291 */ /* 0x004fd2000f8ec0ff */
[----:B------:R-:W2:Y:S01]  /*0080*/  LDS.U8 R2, [UR4] ;  /* 0x00000004ff027984 */ /* 0x000ea20008000000 */
[----:B------:R-:W-:Y:S02]  /*0090*/  UMOV UR4, 0x400 ;  /* 0x0000040000047882 */ /* 0x000fe40000000000 */
[----:B------:R-:W-:Y:S01]  /*00a0*/  ULEA UR4, UR6, UR4, 0x18 ;  /* 0x0000000406047291 */ /* 0x000fe2000f8ec0ff */
[----:B--2---:R-:W-:-:S13]  /*00b0*/  ISETP.NE.AND P0, PT, R2, RZ, PT ;  /* 0x000000ff0200720c */ /* 0x004fda0003f05270 */
[----:B------:R-:W-:Y:S05]  /*00c0*/  @P0 BRA `(.L_x_1) ;  /* 0x00000000007c0947 */ /* 0x000fea0003800000 */
[----:B------:R-:W-:-:S13]  /*00d0*/  ELECT P0, URZ, PT ;  /* 0x0000000000ff782f */ /* 0x000fda0003800000 */
[----:B------:R-:W-:Y:S05]  /*00e0*/  @!P0 BRA `(.L_x_2) ;  /* 0x0000000000848947 */ /* 0x000fea0003800000 */
[----:B------:R-:W-:Y:S01]  /*00f0*/  UMOV UR5, 0x8 ;  /* 0x0000000800057882 */ /* 0x000fe20000000000 */
[----:B------:R-:W-:Y:S02]  /*0100*/  IMAD.MOV.U32 R5, RZ, RZ, 0x1 ;  /* 0x00000001ff057424 */ /* 0x000fe400078e00ff */
[----:B------:R-:W-:Y:S02]  /*0110*/  IMAD.MOV.U32 R3, RZ, RZ, 0xff ;  /* 0x000000ffff037424 */ /* 0x000fe400078e00ff */
[----:B------:R-:W-:Y:S04]  /*0120*/  DEPBAR.LE SB2, 0x36 ;  /* 0x0000ad800000791a */ /* 0x000fe80000000000 */
[----:B------:R-:W2:Y:S02]  /*0130*/  UTCATOMSWS.FIND_AND_SET.ALIGN UP0, UR5, UR5 ;  /* 0x00000005000575e3 */ /* 0x000ea40008000800 */
[----:B--2---:R-:W-:-:S04]  /*0140*/  PLOP3.LUT P0, PT, PT, PT, UP0, 0x80, 0x8 ;  /* 0x000000000008781c */ /* 0x004fc80003f0f008 */
[----:B------:R-:W-:-:S04]  /*0150*/  SEL R2, RZ, 0xffffffff, !P0 ;  /* 0xffffffffff027807 */ /* 0x000fc80004000000 */
[----:B------:R-:W-:Y:S01]  /*0160*/  ISETP.NE.AND P0, PT, R2, RZ, PT ;  /* 0x000000ff0200720c */ /* 0x000fe20003f05270 */
[----:B------:R-:W-:-:S12]  /*0170*/  IMAD.U32 R2, RZ, RZ, UR5 ;  /* 0x00000005ff027e24 */ /* 0x000fd8000f8e00ff */
[----:B------:R-:W-:Y:S05]  /*0180*/  @P0 BRA `(.L_x_3) ;  /* 0x0000000000240947 */ /* 0x000fea0003800000 */
.L_x_4:
[----:B------:R-:W-:Y:S05]  /*0190*/  NANOSLEEP 0x64 ;  /* 0x000000640000795d */ /* 0x000fea0003800000 */
[----:B------:R-:W-:-:S05]  /*01a0*/  UMOV UR5, 0x8 ;  /* 0x0000000800057882 */ /* 0x000fca0000000000 */
[----:B------:R-:W-:Y:S04]  /*01b0*/  DEPBAR.LE SB2, 0x36 ;  /* 0x0000ad800000791a */ /* 0x000fe80000000000 */
[----:B------:R-:W2:Y:S02]  /*01c0*/  UTCATOMSWS.FIND_AND_SET.ALIGN UP0, UR5, UR5 ;  /* 0x00000005000575e3 */ /* 0x000ea40008000800 */
[----:B--2---:R-:W-:-:S04]  /*01d0*/  PLOP3.LUT P0, PT, PT, PT, UP0, 0x80, 0x8 ;  /* 0x000000000008781c */ /* 0x004fc80003f0f008 */
[----:B------:R-:W-:-:S04]  /*01e0*/  SEL R2, RZ, 0xffffffff, !P0 ;  /* 0xffffffffff027807 */ /* 0x000fc80004000000 */
[----:B------:R-:W-:Y:S01]  /*01f0*/  ISETP.NE.AND P0, PT, R2, RZ, PT ;  /* 0x000000ff0200720c */ /* 0x000fe20003f05270 */
[----:B------:R-:W-:-:S12]  /*0200*/  IMAD.U32 R2, RZ, RZ, UR5 ;  /* 0x00000005ff027e24 */ /* 0x000fd8000f8e00ff */
[----:B------:R-:W-:Y:S05]  /*0210*/  @!P0 BRA `(.L_x_4) ;  /* 0xfffffffc00dc8947 */ /* 0x000fea000383ffff */
.L_x_3:
[C---:B------:R-:W-:Y:S01]  /*0220*/  VIADD R4, R2.reuse, 0x10 ;  /* 0x0000001002047836 */ /* 0x040fe20000000000 */
[----:B------:R-:W-:Y:S01]  /*0230*/  UMOV UR5, 0x50 ;  /* 0x0000005000057882 */ /* 0x000fe20000000000 */
[----:B------:R-:W-:Y:S01]  /*0240*/  SHF.L.U32 R3, R3, R2, RZ ;  /* 0x0000000203037219 */ /* 0x000fe200000006ff */
[----:B------:R-:W-:Y:S01]  /*0250*/  ULEA UR5, UR6, UR5, 0x18 ;  /* 0x0000000506057291 */ /* 0x000fe2000f8ec0ff */
[----:B------:R-:W-:Y:S01]  /*0260*/  IMAD.SHL.U32 R2, R2, 0x20, RZ ;  /* 0x0000002002027824 */ /* 0x000fe200078e00ff */
[----:B------:R-:W-:-:S04]  /*0270*/  SHF.L.U32 R4, R5, R4, RZ ;  /* 0x0000000405047219 */ /* 0x000fc800000006ff */
[----:B------:R-:W-:-:S05]  /*0280*/  LOP3.LUT R3, R4, R3, RZ, 0xfc, !PT ;  /* 0x0000000304037212 */ /* 0x000fca00078efcff */
[----:B------:R2:W-:Y:S04]  /*0290*/  ATOMS.OR RZ, [UR5], R3 ;  /* 0x00000003ffff798c */ /* 0x0005e8000b000005 */
[----:B------:R2:W-:Y:S01]  /*02a0*/  STS [UR4], R2 ;  /* 0x00000002ff007988 */ /* 0x0005e20008000804 */
[----:B------:R-:W-:Y:S05]  /*02b0*/  BRA `(.L_x_2) ;  /* 0x0000000000107947 */ /* 0x000fea0003800000 */
.L_x_1:
[----:B------:R-:W-:Y:S01]  /*02c0*/  IMAD.MOV.U32 R3, RZ, RZ, -0x1 ;  /* 0xffffffffff037424 */ /* 0x000fe200078e00ff */
[----:B------:R-:W-:-:S04]  /*02d0*/  MOV R2, 0x300 ;  /* 0x0000030000027802 */ /* 0x000fc80000000f00 */
[----:B------:R2:W-:Y:S03]  /*02e0*/  STS [UR4], R3 ;  /* 0x00000003ff007988 */ /* 0x0005e60008000804 */
[----:B-12---:R-:W-:Y:S05]  /*02f0*/  CALL.REL.NOINC `($__internal_1_$__cuda_sm10x_tcgen05_guardrail_trap_phase_invalid_during_alloc) ;  /* 0x0000002400907944 */ /* 0x006fea0003c00000 */
.L_x_2:
[----:B------:R-:W-:Y:S05]  /*0300*/  WARPSYNC.ALL ;  /* 0x0000000000007948 */ /* 0x000fea0003800000 */
[----:B------:R-:W-:Y:S01]  /*0310*/  NOP ;  /* 0x0000000000007918 */ /* 0x000fe20000000000 */
.L_x_0:
[----:B------:R-:W3:Y:S08]  /*0320*/  S2UR UR4, SR_CgaCtaId ;  /* 0x00000000000479c3 */ /* 0x000ef00000008800 */
[----:B------:R-:W-:Y:S01]  /*0330*/  BAR.SYNC.DEFER_BLOCKING 0x0 ;  /* 0x0000000000007b1d */ /* 0x000fe20000010000 */
[----:B------:R-:W-:-:S05]  /*0340*/  LOP3.LUT R68, R0, 0xff, RZ, 0xc0, !PT ;  /* 0x000000ff00447812 */ /* 0x000fca00078ec0ff */
[----:B------:R-:W-:Y:S02]  /*0350*/  UMOV UR10, 0x400 ;  /* 0x00000400000a7882 */ /* 0x000fe40000000000 */
[----:B------:R-:W4:Y:S08]  /*0360*/  LDC R4, c[0x0][0x398] ;  /* 0x0000e600ff047b82 */ /* 0x000f300000000800 */
[----:B------:R-:W5:Y:S01]  /*0370*/  LDC R10, c[0x0][0x3a0] ;  /* 0x0000e800ff0a7b82 */ /* 0x000f620000000800 */
[----:B---3--:R-:W-:-:S07]  /*0380*/  ULEA UR10, UR4, UR10, 0x18 ;  /* 0x0000000a040a7291 */ /* 0x008fce000f8ec0ff */
[----:B------:R-:W3:Y:S02]  /*0390*/  S2UR UR11, SR_CTAID.Y ;  /* 0x00000000000b79c3 */ /* 0x000ee40000002600 */
[----:B--2---:R-:W2:Y:S06]  /*03a0*/  LDS R3, [UR10] ;  /* 0x0000000aff037984 */ /* 0x004eac0008000800 */
[----:B------:R-:W-:Y:S06]  /*03b0*/  BAR.SYNC.DEFER_BLOCKING 0x0 ;  /* 0x0000000000007b1d */ /* 0x000fec0000010000 */
[----:B------:R-:W-:Y:S05]  /*03c0*/  @P2 BRA `(.L_x_5) ;  /* 0x0000000000182947 */ /* 0x000fea0003800000 */
[----:B------:R-:W-:Y:S01]  /*03d0*/  ELECT P0, URZ, PT ;  /* 0x0000000000ff782f */ /* 0x000fe20003800000 */
[----:B------:R-:W-:Y:S01]  /*03e0*/  IMAD.MOV.U32 R2, RZ, RZ, 0x1 ;  /* 0x00000001ff027424 */ /* 0x000fe200078e00ff */
[----:B------:R-:W-:Y:S01]  /*03f0*/  UMOV UR5, 0x40 ;  /* 0x0000004000057882 */ /* 0x000fe20000000000 */
[----:B------:R-:W-:Y:S01]  /*0400*/  UVIRTCOUNT.DEALLOC.SMPOOL 0x80 ;  /* 0x000000800000784c */ /* 0x000fe20000000000 */
[----:B------:R-:W-:-:S09]  /*0410*/  ULEA UR5, UR4, UR5, 0x18 ;  /* 0x0000000504057291 */ /* 0x000fd2000f8ec0ff */
[----:B------:R5:W-:Y:S03]  /*0420*/  @P0 STS.U8 [UR5], R2 ;  /* 0x00000002ff000988 */ /* 0x000be60008000005 */
.L_x_5:
[----:B------:R-:W5:Y:S01]  /*0430*/  S2UR UR4, SR_CTAID.Z ;  /* 0x00000000000479c3 */ /* 0x000f620000002700 */
[----:B------:R-:W4:Y:S01]  /*0440*/  LDCU UR5, c[0x0][0x370] ;  /* 0x00006e00ff0577ac */ /* 0x000f220008000800 */
[----:B------:R-:W-:Y:S01]  /*0450*/  ISETP.GE.U32.AND P0, PT, R68, 0x20, PT ;  /* 0x000000204400780c */ /* 0x000fe20003f06070 */
[----:B----4-:R-:W-:Y:S01]  /*0460*/  VIADD R4, R4, 0xffffffff ;  /* 0xffffffff04047836 */ /* 0x010fe20000000000 */
[C---:B------:R-:W-:Y:S01]  /*0470*/  ISETP.NE.U32.AND P3, PT, R68.reuse, RZ, PT ;  /* 0x000000ff4400720c */ /* 0x040fe20003f65070 */
[----:B------:R-:W5:Y:S01]  /*0480*/  LDCU UR6, c[0x0][0x374] ;  /* 0x00006e80ff0677ac */ /* 0x000f620008000800 */
[----:B------:R-:W-:Y:S01]  /*0490*/  LEA R11, R68, UR10, 0x2 ;  /* 0x0000000a440b7c11 */ /* 0x000fe2000f8e10ff */
[----:B-----5:R-:W-:Y:S01]  /*04a0*/  VIADD R12, R10, 0xffffffff ;  /* 0xffffffff0a0c7836 */ /* 0x020fe20000000000 */
[----:B------:R-:W4:Y:S01]  /*04b0*/  S2UR UR27, SR_CTAID.X ;  /* 0x00000000001b79c3 */ /* 0x000f220000002500 */
[----:B------:R-:W5:Y:S01]  /*04c0*/  LDCU.64 UR12, c[0x0][0x3c0] ;  /* 0x00007800ff0c77ac */ /* 0x000f620008000a00 */
[----:B--2---:R-:W-:Y:S01]  /*04d0*/  R2UR UR32, R3 ;  /* 0x00000000032072ca */ /* 0x004fe200000e0000 */
[----:B------:R-:W-:Y:S04]  /*04e0*/  BSSY.RECONVERGENT B0, `(.L_x_6) ;  /* 0x0000011000007945 */ /* 0x000fe80003800200 */
[----:B------:R2:W-:Y:S01]  /*04f0*/  @!P0 STS [R11], RZ ;  /* 0x000000ff0b008388 */ /* 0x0005e20000000800 */
[----:B------:R-:W-:-:S03]  /*0500*/  NOP ;  /* 0x0000000000007918 */ /* 0x000fc60000000000 */
[----:B------:R2:W-:Y:S01]  /*0510*/  @!P3 STS [UR10+0x24], R4 ;  /* 0x00002404ff00b988 */ /* 0x0005e2000800080a */
[----:B---3--:R-:W-:-:S03]  /*0520*/  UIMAD UR4, UR4, UR6, UR11 ;  /* 0x00000006040472a4 */ /* 0x008fc6000f8e020b */
[----:B------:R2:W-:Y:S01]  /*0530*/  @!P3 STS [UR10+0x20], R12 ;  /* 0x0000200cff00b988 */ /* 0x0005e2000800080a */
[----:B----4-:R-:W-:-:S04]  /*0540*/  UIMAD UR4, UR4, UR5, UR27 ;  /* 0x00000005040472a4 */ /* 0x010fc8000f8e021b */
[----:B------:R-:W-:-:S04]  /*0550*/  UIMAD UR4, UR4, 0x180, URZ ;  /* 0x00000180040478a4 */ /* 0x000fc8000f8e02ff */
[----:B-----5:R-:W-:-:S04]  /*0560*/  UIADD3 UR8, UP0, UPT, UR4, UR12, URZ ;  /* 0x0000000c04087290 */ /* 0x020fc8000ff1e0ff */
[----:B------:R-:W-:Y:S01]  /*0570*/  ULEA.HI.X.SX32 UR9, UR4, UR13, 0x1, UP0 ;  /* 0x0000000d04097291 */ /* 0x000fe200080f0eff */
[----:B--2---:R-:W-:Y:S11]  /*0580*/  @P3 BRA `(.L_x_7) ;  /* 0x0000000000183947 */ /* 0x004ff60003800000 */
[----:B------:R-:W2:Y:S01]  /*0590*/  LDS R2, [UR10+0x8] ;  /* 0x0000080aff027984 */ /* 0x000ea20008000800 */
[----:B------:R-:W3:Y:S01]  /*05a0*/  LDC.64 R6, c[0x0][0x380] ;  /* 0x0000e000ff067b82 */ /* 0x000ee20000000a00 */
[----:B------:R-:W-:Y:S02]  /*05b0*/  IMAD.MOV.U32 R3, RZ, RZ, 0x70 ;  /* 0x00000070ff037424 */ /* 0x000fe400078e00ff */
[----:B---3--:R3:W-:Y:S03]  /*05c0*/  STS.64 [UR10], R6 ;  /* 0x00000006ff007988 */ /* 0x0087e60008000a0a */
[----:B--2---:R-:W-:-:S05]  /*05d0*/  LOP3.LUT R2, R2, 0x10, R3, 0xd8, !PT ;  /* 0x0000001002027812 */ /* 0x004fca00078ed803 */
[----:B------:R3:W-:Y:S02]  /*05e0*/  STS [UR10+0x8], R2 ;  /* 0x00000802ff007988 */ /* 0x0007e4000800080a */
.L_x_7:
[----:B------:R-:W-:Y:S05]  /*05f0*/  BSYNC.RECONVERGENT B0 ;  /* 0x0000000000007941 */ /* 0x000fea0003800200 */
.L_x_6:
[----:B------:R-:W-:Y:S04]  /*0600*/  BSSY.RECONVERGENT B0, `(.L_x_8) ;  /* 0x000000a000007945 */ /* 0x000fe80003800200 */
[----:B------:R-:W-:Y:S05]  /*0610*/  @P3 BRA `(.L_x_9) ;  /* 0x0000000000203947 */ /* 0x000fea0003800000 */
[----:B---3--:R-:W2:Y:S01]  /*0620*/  LDS R2, [UR10+0x34] ;  /* 0x0000340aff027984 */ /* 0x008ea20008000800 */
[----:B------:R-:W-:Y:S02]  /*0630*/  IMAD.MOV.U32 R3, RZ, RZ, 0x3f000000 ;  /* 0x3f000000ff037424 */ /* 0x000fe400078e00ff */
[----:B------:R-:W-:Y:S01]  /*0640*/  @!P3 IMAD.MOV.U32 R5, RZ, RZ, 0x3f ;  /* 0x0000003fff05b424 */ /* 0x000fe200078e00ff */
[----:B------:R-:W3:Y:S02]  /*0650*/  @!P3 LDS R6, [UR10+0x38] ;  /* 0x0000380aff06b984 */ /* 0x000ee40008000800 */
[----:B--2---:R-:W-:Y:S02]  /*0660*/  LOP3.LUT R2, R2, 0xff000000, R3, 0xb8, !PT ;  /* 0xff00000002027812 */ /* 0x004fe400078eb803 */
[----:B---3--:R-:W-:-:S03]  /*0670*/  @!P3 LOP3.LUT R3, R6, 0xff, R5, 0xb8, !PT ;  /* 0x000000ff0603b812 */ /* 0x008fc600078eb805 */
[----:B------:R2:W-:Y:S04]  /*0680*/  STS [UR10+0x34], R2 ;  /* 0x00003402ff007988 */ /* 0x0005e8000800080a */
[----:B------:R2:W-:Y:S02]  /*0690*/  @!P3 STS [UR10+0x38], R3 ;  /* 0x00003803ff00b988 */ /* 0x0005e4000800080a */
.L_x_9:
[----:B------:R-:W-:Y:S05]  /*06a0*/  BSYNC.RECONVERGENT B0 ;  /* 0x0000000000007941 */ /* 0x000fea0003800200 */
.L_x_8:
[----:B------:R-:W-:Y:S04]  /*06b0*/  BSSY.RECONVERGENT B0, `(.L_x_10) ;  /* 0x000000e000007945 */ /* 0x000fe80003800200 */
[----:B------:R-:W-:Y:S05]  /*06c0*/  @P3 BRA `(.L_x_11) ;  /* 0x0000000000303947 */ /* 0x000fea0003800000 */
[----:B--2---:R-:W2:Y:S01]  /*06d0*/  LDS R3, [UR10+0x34] ;  /* 0x0000340aff037984 */ /* 0x004ea20008000800 */
[----:B------:R-:W4:Y:S03]  /*06e0*/  LDC.64 R8, c[0x0][0x3a8] ;  /* 0x0000ea00ff087b82 */ /* 0x000f260000000a00 */
[----:B---3--:R-:W3:Y:S01]  /*06f0*/  LDS R2, [UR10+0x1c] ;  /* 0x00001c0aff027984 */ /* 0x008ee20008000800 */
[C---:B----4-:R-:W-:Y:S01]  /*0700*/  SHF.L.U64.HI R6, R8.reuse, 0x1, R9 ;  /* 0x0000000108067819 */ /* 0x050fe20000010209 */
[----:B------:R-:W-:-:S03]  /*0710*/  IMAD.SHL.U32 R5, R8, 0x2, RZ ;  /* 0x0000000208057824 */ /* 0x000fc600078e00ff */
[--C-:B------:R-:W-:Y:S02]  /*0720*/  SHF.R.U32.HI R7, RZ, 0x4, R6.reuse ;  /* 0x00000004ff077819 */ /* 0x100fe40000011606 */
[----:B------:R-:W-:-:S05]  /*0730*/  SHF.R.U64 R5, R5, 0x4, R6 ;  /* 0x0000000405057819 */ /* 0x000fca0000001206 */
[----:B------:R4:W-:Y:S01]  /*0740*/  STS [UR10+0xc], R5 ;  /* 0x00000c05ff007988 */ /* 0x0009e2000800080a */
[----:B--2---:R-:W-:Y:S02]  /*0750*/  LOP3.LUT R3, R3, 0x7, RZ, 0xb8, !PT ;  /* 0x0000000703037812 */ /* 0x004fe400078eb8ff */
[----:B---3--:R-:W-:-:S03]  /*0760*/  LOP3.LUT R2, R2, 0xf, R7, 0xb8, !PT ;  /* 0x0000000f02027812 */ /* 0x008fc600078eb807 */
[----:B------:R4:W-:Y:S04]  /*0770*/  STS [UR10+0x34], R3 ;  /* 0x00003403ff007988 */ /* 0x0009e8000800080a */
[----:B------:R4:W-:Y:S02]  /*0780*/  STS [UR10+0x1c], R2 ;  /* 0x00001c02ff007988 */ /* 0x0009e4000800080a */
.L_x_11:
[----:B------:R-:W-:Y:S05]  /*0790*/  BSYNC.RECONVERGENT B0 ;  /* 0x0000000000007941 */ /* 0x000fea0003800200 */
.L_x_10:
[----:B------:R-:W-:Y:S04]  /*07a0*/  BSSY.RECONVERGENT B1, `(.L_x_12) ;  /* 0x000001a000017945 */ /* 0x000fe80003800200 */
[----:B------:R-:W-:Y:S04]  /*07b0*/  BSSY.RELIABLE B0, `(.L_x_13) ;  /* 0x0000015000007945 */ /* 0x000fe80003800100 */
[----:B------:R-:W-:Y:S05]  /*07c0*/  @P3 BRA `(.L_x_14) ;  /* 0x0000000000203947 */ /* 0x000fea0003800000 */
[----:B--234-:R-:W2:Y:S02]  /*07d0*/  LDS R2, [UR10+0x34] ;  /* 0x0000340aff027984 */ /* 0x01cea40008000800 */
[----:B--2---:R-:W-:-:S05]  /*07e0*/  LOP3.LUT R2, R2, 0x38, RZ, 0xb8, !PT ;  /* 0x0000003802027812 */ /* 0x004fca00078eb8ff */
[----:B------:R2:W-:Y:S01]  /*07f0*/  STS [UR10+0x34], R2 ;  /* 0x00003402ff007988 */ /* 0x0005e2000800080a */
[----:B------:R-:W-:Y:S05]  /*0800*/  @P3 BRA `(.L_x_15) ;  /* 0x0000000000203947 */ /* 0x000fea0003800000 */
[----:B--2---:R-:W2:Y:S01]  /*0810*/  LDS R2, [UR10+0x8] ;  /* 0x0000080aff027984 */ /* 0x004ea20008000800 */
[----:B------:R-:W-:-:S05]  /*0820*/  IMAD.MOV.U32 R3, RZ, RZ, 0x780 ;  /* 0x00000780ff037424 */ /* 0x000fca00078e00ff */
[----:B--2---:R-:W-:-:S05]  /*0830*/  LOP3.LUT R2, R2, 0x500, R3, 0xd8, !PT ;  /* 0x0000050002027812 */ /* 0x004fca00078ed803 */
[----:B------:R5:W-:Y:S02]  /*0840*/  STS [UR10+0x8], R2 ;  /* 0x00000802ff007988 */ /* 0x000be4000800080a */
.L_x_14:
[----:B------:R-:W-:Y:S05]  /*0850*/  @P3 BRA `(.L_x_16) ;  /* 0x0000000000283947 */ /* 0x000fea0003800000 */
[----:B--2345:R-:W2:Y:S02]  /*0860*/  LDS R2, [UR10+0x8] ;  /* 0x0000080aff027984 */ /* 0x03cea40008000800 */
[----:B--2---:R-:W-:-:S05]  /*0870*/  LOP3.LUT R2, R2, 0x1800, RZ, 0xb8, !PT ;  /* 0x0000180002027812 */ /* 0x004fca00078eb8ff */
[----:B------:R3:W-:Y:S02]  /*0880*/  STS [UR10+0x8], R2 ;  /* 0x00000802ff007988 */ /* 0x0007e4000800080a */
.L_x_15:
[----:B------:R-:W-:Y:S05]  /*0890*/  @P3 BREAK.RELIABLE B0 ;  /* 0x0000000000003942 */ /* 0x000fea0003800100 */
[----:B------:R-:W-:Y:S05]  /*08a0*/  @P3 BRA `(.L_x_17) ;  /* 0x0000000000243947 */ /* 0x000fea0003800000 */
[----:B------:R-:W4:Y:S01]  /*08b0*/  LDS R3, [UR10+0x8] ;  /* 0x0000080aff037984 */ /* 0x000f220008000800 */
[----:B--23--:R-:W-:-:S05]  /*08c0*/  IMAD.MOV.U32 R2, RZ, RZ, 0x6000 ;  /* 0x00006000ff027424 */ /* 0x00cfca00078e00ff */
[----:B----4-:R-:W-:-:S04]  /*08d0*/  LOP3.LUT R2, R3, 0x6000, R2, 0xd8, !PT ;  /* 0x0000600003027812 */ /* 0x010fc800078ed802 */
[----:B------:R-:W-:-:S05]  /*08e0*/  LOP3.LUT R2, R2, 0x400000, RZ, 0xb8, !PT ;  /* 0x0040000002027812 */ /* 0x000fca00078eb8ff */
[----:B------:R2:W-:Y:S02]  /*08f0*/  STS [UR10+0x8], R2 ;  /* 0x00000802ff007988 */ /* 0x0005e4000800080a */
.L_x_16:
[----:B------:R-:W-:Y:S05]  /*0900*/  BSYNC.RELIABLE B0 ;  /* 0x0000000000007941 */ /* 0x000fea0003800100 */
.L_x_13:
[----:B--2345:R-:W2:Y:S02]  /*0910*/  @!P3 LDS R2, [UR10+0x8] ;  /* 0x0000080aff02b984 */ /* 0x03cea40008000800 */
[----:B--2---:R-:W-:-:S05]  /*0920*/  @!P3 LOP3.LUT R2, R2, 0x8000, RZ, 0xb8, !PT ;  /* 0x000080000202b812 */ /* 0x004fca00078eb8ff */
[----:B------:R4:W-:Y:S02]  /*0930*/  @!P3 STS [UR10+0x8], R2 ;  /* 0x00000802ff00b988 */ /* 0x0009e4000800080a */
.L_x_17:
[----:B------:R-:W-:Y:S05]  /*0940*/  BSYNC.RECONVERGENT B1 ;  /* 0x0000000000017941 */ /* 0x000fea0003800200 */
.L_x_12:
[----:B------:R-:W-:Y:S05]  /*0950*/  WARPSYNC.ALL ;  /* 0x0000000000007948 */ /* 0x000fea0003800000 */
[----:B------:R-:W-:Y:S01]  /*0960*/  NOP ;  /* 0x0000000000007918 */ /* 0x000fe20000000000 */
[----:B------:R-:W5:Y:S02]  /*0970*/  LDC R5, c[0x0][0x39c] ;  /* 0x0000e700ff057b82 */ /* 0x000f640000000800 */
[----:B-----5:R-:W-:Y:S01]  /*0980*/  VIADD R5, R5, 0xffffffff ;  /* 0xffffffff05057836 */ /* 0x020fe20000000000 */
[----:B------:R-:W-:Y:S06]  /*0990*/  @P0 BRA `(.L_x_18) ;  /* 0x0000000000300947 */ /* 0x000fec0003800000 */
[----:B--234-:R-:W2:Y:S01]  /*09a0*/  S2R R2, SR_LANEID ;  /* 0x0000000000027919 */ /* 0x01cea20000000000 */
[----:B------:R-:W-:Y:S05]  /*09b0*/  WARPSYNC.ALL ;  /* 0x0000000000007948 */ /* 0x000fea0003800000 */
[----:B------:R-:W-:Y:S01]  /*09c0*/  NOP ;  /* 0x0000000000007918 */ /* 0x000fe20000000000 */
[----:B--2---:R-:W-:-:S05]  /*09d0*/  IMAD.SHL.U32 R6, R2, 0x4, RZ ;  /* 0x0000000402067824 */ /* 0x004fca00078e00ff */
[----:B------:R-:W2:Y:S01]  /*09e0*/  LDS R7, [R6+UR10] ;  /* 0x0000000a06077984 */ /* 0x000ea20008000800 */
[----:B------:R-:W-:-:S05]  /*09f0*/  IADD3 R2, P1, PT, R6, UR8, RZ ;  /* 0x0000000806027c10 */ /* 0x000fca000ff3e0ff */
[----:B------:R-:W-:-:S05]  /*0a00*/  IMAD.X R3, RZ, RZ, UR9, P1 ;  /* 0x00000009ff037e24 */ /* 0x000fca00088e06ff */
[----:B--2---:R5:W2:Y:S01]  /*0a10*/  ATOMG.E.EXCH.STRONG.GPU PT, RZ, [R2], R7 ;  /* 0x0000000702ff73a8 */ /* 0x004aa200041ee100 */
[----:B------:R-:W-:-:S04]  /*0a20*/  DEPBAR {5,4,3,2,1,0} ;  /* 0x0000003f0000791a */ /* 0x000fc80000000000 */
[----:B------:R-:W3:Y:S02]  /*0a30*/  CCTL.E.C.LDCU.IV.DEEP [UR8] ;  /* 0x0000000008007540 */ /* 0x000ee40009c08000 */
[----:B---3--:R5:W-:Y:S01]  /*0a40*/  UTMACCTL.IV [UR8] ;  /* 0x00000000080079b9 */ /* 0x008be20008000000 */
[----:B------:R-:W-:Y:S01]  /*0a50*/  NOP ;  /* 0x0000000000007918 */ /* 0x000fe20000000000 */
.L_x_18:
[----:B------:R-:W-:Y:S05]  /*0a60*/  @P0 BRA `(.L_x_19) ;  /* 0x00000000000c0947 */ /* 0x000fea0003800000 */
[----:B------:R0:W-:Y:S01]  /*0a70*/  UTMACMDFLUSH ;  /* 0x00000000000079b7 */ /* 0x0001e20000000000 */
[----:B------:R-:W-:Y:S05]  /*0a80*/  @P0 BRA `(.L_x_19) ;  /* 0x0000000000040947 */ /* 0x000fea0003800000 */
[----:B------:R-:W-:-:S04]  /*0a90*/  DEPBAR.LE SB0, 0x0 ;  /* 0x000080000000791a */ /* 0x000fc80000000000 */
.L_x_19:
[----:B------:R-:W-:Y:S05]  /*0aa0*/  WARPSYNC.ALL ;  /* 0x0000000000007948 */ /* 0x000fea0003800000 */
[----:B------:R-:W-:Y:S01]  /*0ab0*/  NOP ;  /* 0x0000000000007918 */ /* 0x000fe20000000000 */
[----:B--2---:R-:W-:Y:S06]  /*0ac0*/  BAR.SYNC.DEFER_BLOCKING 0x0 ;  /* 0x0000000000007b1d */ /* 0x004fec0000010000 */
[----:B------:R-:W-:Y:S02]  /*0ad0*/  BSSY.RECONVERGENT B1, `(.L_x_20) ;  /* 0x000000b000017945 */ /* 0x000fe40003800200 */
[----:B------:R-:W-:Y:S06]  /*0ae0*/  BAR.SYNC.DEFER_BLOCKING 0x0 ;  /* 0x0000000000007b1d */ /* 0x000fec0000010000 */
[----:B------:R2:W-:Y:S01]  /*0af0*/  @!P0 STS [R11], RZ ;  /* 0x000000ff0b008388 */ /* 0x0005e20000000800 */
[----:B------:R-:W-:Y:S01]  /*0b00*/  NOP ;  /* 0x0000000000007918 */ /* 0x000fe20000000000 */
[----:B------:R-:W-:Y:S05]  /*0b10*/  @P3 BRA `(.L_x_21) ;  /* 0x0000000000183947 */ /* 0x000fea0003800000 */
[----:B---345:R-:W3:Y:S01]  /*0b20*/  LDS R2, [UR10+0x8] ;  /* 0x0000080aff027984 */ /* 0x038ee20008000800 */
[----:B------:R-:W4:Y:S01]  /*0b30*/  LDC.64 R6, c[0x0][0x388] ;  /* 0x0000e200ff067b82 */ /* 0x000f220000000a00 */
[----:B------:R-:W-:Y:S02]  /*0b40*/  IMAD.MOV.U32 R3, RZ, RZ, 0x70 ;  /* 0x00000070ff037424 */ /* 0x000fe400078e00ff */
[----:B----4-:R4:W-:Y:S03]  /*0b50*/  STS.64 [UR10], R6 ;  /* 0x00000006ff007988 */ /* 0x0109e60008000a0a */
[----:B---3--:R-:W-:-:S05]  /*0b60*/  LOP3.LUT R2, R2, 0x10, R3, 0xd8, !PT ;  /* 0x0000001002027812 */ /* 0x008fca00078ed803 */
[----:B------:R4:W-:Y:S02]  /*0b70*/  STS [UR10+0x8], R2 ;  /* 0x00000802ff007988 */ /* 0x0009e4000800080a */
.L_x_21:
[----:B-----5:R-:W-:Y:S05]  /*0b80*/  BSYNC.RECONVERGENT B1 ;  /* 0x0000000000017941 */ /* 0x020fea0003800200 */
.L_x_20:
[----:B------:R-:W-:Y:S04]  /*0b90*/  BSSY.RECONVERGENT B1, `(.L_x_22) ;  /* 0x000000a000017945 */ /* 0x000fe80003800200 */
[----:B------:R-:W-:Y:S05]  /*0ba0*/  @P3 BRA `(.L_x_23) ;  /* 0x0000000000203947 */ /* 0x000fea0003800000 */
[----:B---34-:R-:W3:Y:S01]  /*0bb0*/  LDS R2, [UR10+0x34] ;  /* 0x0000340aff027984 */ /* 0x018ee20008000800 */
[----:B------:R-:W-:Y:S02]  /*0bc0*/  IMAD.MOV.U32 R7, RZ, RZ, 0x3f000000 ;  /* 0x3f000000ff077424 */ /* 0x000fe400078e00ff */
[----:B------:R-:W-:Y:S01]  /*0bd0*/  @!P3 IMAD.MOV.U32 R6, RZ, RZ, 0x3f ;  /* 0x0000003fff06b424 */ /* 0x000fe200078e00ff */
[----:B------:R-:W4:Y:S02]  /*0be0*/  @!P3 LDS R3, [UR10+0x38] ;  /* 0x0000380aff03b984 */ /* 0x000f240008000800 */
[----:B---3--:R-:W-:Y:S02]  /*0bf0*/  LOP3.LUT R2, R2, 0xff000000, R7, 0xb8, !PT ;  /* 0xff00000002027812 */ /* 0x008fe400078eb807 */
[----:B----4-:R-:W-:-:S03]  /*0c00*/  @!P3 LOP3.LUT R3, R3, 0xff, R6, 0xb8, !PT ;  /* 0x000000ff0303b812 */ /* 0x010fc600078eb806 */
[----:B------:R5:W-:Y:S04]  /*0c10*/  STS [UR10+0x34], R2 ;  /* 0x00003402ff007988 */ /* 0x000be8000800080a */
[----:B------:R5:W-:Y:S02]  /*0c20*/  @!P3 STS [UR10+0x38], R3 ;  /* 0x00003803ff00b988 */ /* 0x000be4000800080a */
.L_x_23:
[----:B------:R-:W-:Y:S05]  /*0c30*/  BSYNC.RECONVERGENT B1 ;  /* 0x0000000000017941 */ /* 0x000fea0003800200 */
.L_x_22:
[----:B------:R-:W-:Y:S04]  /*0c40*/  BSSY.RECONVERGENT B1, `(.L_x_24) ;  /* 0x0000004000017945 */ /* 0x000fe80003800200 */
[----:B------:R-:W-:Y:S05]  /*0c50*/  @P3 BRA `(.L_x_25) ;  /* 0x0000000000083947 */ /* 0x000fea0003800000 */
[----:B------:R2:W-:Y:S04]  /*0c60*/  STS [UR10+0x24], R12 ;  /* 0x0000240cff007988 */ /* 0x0005e8000800080a */
[----:B------:R2:W-:Y:S02]  /*0c70*/  STS [UR10+0x20], R5 ;  /* 0x00002005ff007988 */ /* 0x0005e4000800080a */
.L_x_25:
[----:B------:R-:W-:Y:S05]  /*0c80*/  BSYNC.RECONVERGENT B1 ;  /* 0x0000000000017941 */ /* 0x000fea0003800200 */
.L_x_24:
[----:B------:R-:W-:Y:S04]  /*0c90*/  BSSY.RECONVERGENT B1, `(.L_x_26) ;  /* 0x000000e000017945 */ /* 0x000fe80003800200 */
[----:B------:R-:W-:Y:S05]  /*0ca0*/  @P3 BRA `(.L_x_27) ;  /* 0x0000000000303947 */ /* 0x000fea0003800000 */
[----:B-----5:R-:W5:Y:S01]  /*0cb0*/  LDS R3, [UR10+0x34] ;  /* 0x0000340aff037984 */ /* 0x020f620008000800 */
[----:B----4-:R-:W4:Y:S03]  /*0cc0*/  LDC.64 R6, c[0x0][0x3b0] ;  /* 0x0000ec00ff067b82 */ /* 0x010f260000000a00 */
[----:B---3--:R-:W3:Y:S01]  /*0cd0*/  LDS R2, [UR10+0x1c] ;  /* 0x00001c0aff027984 */ /* 0x008ee20008000800 */
[C---:B----4-:R-:W-:Y:S01]  /*0ce0*/  SHF.L.U64.HI R7, R6.reuse, 0x1, R7 ;  /* 0x0000000106077819 */ /* 0x050fe20000010207 */
[----:B------:R-:W-:-:S03]  /*0cf0*/  IMAD.SHL.U32 R6, R6, 0x2, RZ ;  /* 0x0000000206067824 */ /* 0x000fc600078e00ff */
[--C-:B------:R-:W-:Y:S02]  /*0d00*/  SHF.R.U32.HI R9, RZ, 0x4, R7.reuse ;  /* 0x00000004ff097819 */ /* 0x100fe40000011607 */
[----:B------:R-:W-:-:S05]  /*0d10*/  SHF.R.U64 R6, R6, 0x4, R7 ;  /* 0x0000000406067819 */ /* 0x000fca0000001207 */
[----:B------:R4:W-:Y:S01]  /*0d20*/  STS [UR10+0xc], R6 ;  /* 0x00000c06ff007988 */ /* 0x0009e2000800080a */
[----:B-----5:R-:W-:Y:S02]  /*0d30*/  LOP3.LUT R3, R3, 0x7, RZ, 0xb8, !PT ;  /* 0x0000000703037812 */ /* 0x020fe400078eb8ff */
[----:B---3--:R-:W-:-:S03]  /*0d40*/  LOP3.LUT R2, R2, 0xf, R9, 0xb8, !PT ;  /* 0x0000000f02027812 */ /* 0x008fc600078eb809 */
[----:B------:R4:W-:Y:S04]  /*0d50*/  STS [UR10+0x34], R3 ;  /* 0x00003403ff007988 */ /* 0x0009e8000800080a */
[----:B------:R4:W-:Y:S02]  /*0d60*/  STS [UR10+0x1c], R2 ;  /* 0x00001c02ff007988 */ /* 0x0009e4000800080a */
.L_x_27:
[----:B------:R-:W-:Y:S05]  /*0d70*/  BSYNC.RECONVERGENT B1 ;  /* 0x0000000000017941 */ /* 0x000fea0003800200 */
.L_x_26:
[----:B------:R-:W-:Y:S04]  /*0d80*/  BSSY.RECONVERGENT B2, `(.L_x_28) ;  /* 0x000001a000027945 */ /* 0x000fe80003800200 */
[----:B------:R-:W-:Y:S04]  /*0d90*/  BSSY.RELIABLE B1, `(.L_x_29) ;  /* 0x0000015000017945 */ /* 0x000fe80003800100 */
[----:B------:R-:W-:Y:S05]  /*0da0*/  @P3 BRA `(.L_x_30) ;  /* 0x0000000000203947 */ /* 0x000fea0003800000 */
[----:B---345:R-:W3:Y:S02]  /*0db0*/  LDS R2, [UR10+0x34] ;  /* 0x0000340aff027984 */ /* 0x038ee40008000800 */
[----:B---3--:R-:W-:-:S05]  /*0dc0*/  LOP3.LUT R2, R2, 0x38, RZ, 0xb8, !PT ;  /* 0x0000003802027812 */ /* 0x008fca00078eb8ff */
[----:B------:R3:W-:Y:S01]  /*0dd0*/  STS [UR10+0x34], R2 ;  /* 0x00003402ff007988 */ /* 0x0007e2000800080a */
[----:B------:R-:W-:Y:S05]  /*0de0*/  @P3 BRA `(.L_x_31) ;  /* 0x0000000000203947 */ /* 0x000fea0003800000 */
[----:B---3--:R-:W3:Y:S01]  /*0df0*/  LDS R2, [UR10+0x8] ;  /* 0x0000080aff027984 */ /* 0x008ee20008000800 */
[----:B------:R-:W-:-:S05]  /*0e00*/  IMAD.MOV.U32 R3, RZ, RZ, 0x780 ;  /* 0x00000780ff037424 */ /* 0x000fca00078e00ff */
[----:B---3--:R-:W-:-:S05]  /*0e10*/  LOP3.LUT R2, R2, 0x500, R3, 0xd8, !PT ;  /* 0x0000050002027812 */ /* 0x008fca00078ed803 */
[----:B------:R3:W-:Y:S02]  /*0e20*/  STS [UR10+0x8], R2 ;  /* 0x00000802ff007988 */ /* 0x0007e4000800080a */
.L_x_30:
[----:B------:R-:W-:Y:S05]  /*0e30*/  @P3 BRA `(.L_x_32) ;  /* 0x0000000000283947 */ /* 0x000fea0003800000 */
[----:B---345:R-:W3:Y:S02]  /*0e40*/  LDS R2, [UR10+0x8] ;  /* 0x0000080aff027984 */ /* 0x038ee40008000800 */
[----:B---3--:R-:W-:-:S05]  /*0e50*/  LOP3.LUT R2, R2, 0x1800, RZ, 0xb8, !PT ;  /* 0x0000180002027812 */ /* 0x008fca00078eb8ff */
[----:B------:R4:W-:Y:S02]  /*0e60*/  STS [UR10+0x8], R2 ;  /* 0x00000802ff007988 */ /* 0x0009e4000800080a */
.L_x_31:
[----:B------:R-:W-:Y:S05]  /*0e70*/  @P3 BREAK.RELIABLE B1 ;  /* 0x0000000000013942 */ /* 0x000fea0003800100 */
[----:B------:R-:W-:Y:S05]  /*0e80*/  @P3 BRA `(.L_x_33) ;  /* 0x0000000000243947 */ /* 0x000fea0003800000 */
[----:B---34-:R-:W3:Y:S01]  /*0e90*/  LDS R2, [UR10+0x8] ;  /* 0x0000080aff027984 */ /* 0x018ee20008000800 */
[----:B------:R-:W-:-:S05]  /*0ea0*/  IMAD.MOV.U32 R3, RZ, RZ, 0x6000 ;  /* 0x00006000ff037424 */ /* 0x000fca00078e00ff */
[----:B---3--:R-:W-:-:S04]  /*0eb0*/  LOP3.LUT R2, R2, 0x6000, R3, 0xd8, !PT ;  /* 0x0000600002027812 */ /* 0x008fc800078ed803 */
[----:B------:R-:W-:-:S05]  /*0ec0*/  LOP3.LUT R2, R2, 0x400000, RZ, 0xb8, !PT ;  /* 0x0040000002027812 */ /* 0x000fca00078eb8ff */
[----:B------:R3:W-:Y:S02]  /*0ed0*/  STS [UR10+0x8], R2 ;  /* 0x00000802ff007988 */ /* 0x0007e4000800080a */
.L_x_32:
[----:B------:R-:W-:Y:S05]  /*0ee0*/  BSYNC.RELIABLE B1 ;  /* 0x0000000000017941 */ /* 0x000fea0003800100 */
.L_x_29:
[----:B---345:R-:W3:Y:S02]  /*0ef0*/  @!P3 LDS R2, [UR10+0x8] ;  /* 0x0000080aff02b984 */ /* 0x038ee40008000800 */
[----:B---3--:R-:W-:-:S05]  /*0f00*/  @!P3 LOP3.LUT R2, R2, 0x8000, RZ, 0xb8, !PT ;  /* 0x000080000202b812 */ /* 0x008fca00078eb8ff */
[----:B------:R5:W-:Y:S02]  /*0f10*/  @!P3 STS [UR10+0x8], R2 ;  /* 0x00000802ff00b988 */ /* 0x000be4000800080a */
.L_x_33:
[----:B------:R-:W-:Y:S05]  /*0f20*/  BSYNC.RECONVERGENT B2 ;  /* 0x0000000000027941 */ /* 0x000fea0003800200 */
.L_x_28:
[----:B------:R-:W-:Y:S05]  /*0f30*/  WARPSYNC.ALL ;  /* 0x0000000000007948 */ /* 0x000fea0003800000 */
[----:B------:R-:W-:Y:S01]  /*0f40*/  NOP ;  /* 0x0000000000007918 */ /* 0x000fe20000000000 */
[----:B------:R-:W-:-:S04]  /*0f50*/  UIADD3 UR5, UPT, UPT, UR4, 0x80, URZ ;  /* 0x0000008004057890 */ /* 0x000fc8000fffe0ff */
[----:B------:R-:W-:-:S04]  /*0f60*/  UIADD3 UR6, UP0, UPT, UR5, UR12, URZ ;  /* 0x0000000c05067290 */ /* 0x000fc8000ff1e0ff */
[----:B------:R-:W-:Y:S01]  /*0f70*/  ULEA.HI.X.SX32 UR7, UR5, UR13, 0x1, UP0 ;  /* 0x0000000d05077291 */ /* 0x000fe200080f0eff */
[----:B------:R-:W-:Y:S11]  /*0f80*/  @P0 BRA `(.L_x_34) ;  /* 0x0000000000300947 */ /* 0x000ff60003800000 */
[----:B---345:R-:W3:Y:S01]  /*0f90*/  S2R R2, SR_LANEID ;  /* 0x0000000000027919 */ /* 0x038ee20000000000 */
[----:B------:R-:W-:Y:S05]  /*0fa0*/  WARPSYNC.ALL ;  /* 0x0000000000007948 */ /* 0x000fea0003800000 */
[----:B------:R-:W-:Y:S01]  /*0fb0*/  NOP ;  /* 0x0000000000007918 */ /* 0x000fe20000000000 */
[----:B---3--:R-:W-:-:S05]  /*0fc0*/  IMAD.SHL.U32 R6, R2, 0x4, RZ ;  /* 0x0000000402067824 */ /* 0x008fca00078e00ff */
[----:B------:R-:W3:Y:S01]  /*0fd0*/  LDS R7, [R6+UR10] ;  /* 0x0000000a06077984 */ /* 0x000ee20008000800 */
[----:B------:R-:W-:-:S05]  /*0fe0*/  IADD3 R2, P1, PT, R6, UR6, RZ ;  /* 0x0000000606027c10 */ /* 0x000fca000ff3e0ff */
[----:B------:R-:W-:-:S05]  /*0ff0*/  IMAD.X R3, RZ, RZ, UR7, P1 ;  /* 0x00000007ff037e24 */ /* 0x000fca00088e06ff */
[----:B---3--:R3:W4:Y:S01]  /*1000*/  ATOMG.E.EXCH.STRONG.GPU PT, RZ, [R2], R7 ;  /* 0x0000000702ff73a8 */ /* 0x00872200041ee100 */
[----:B------:R-:W-:-:S04]  /*1010*/  DEPBAR {5,4,3,2,1,0} ;  /* 0x0000003f0000791a */ /* 0x000fc80000000000 */
[----:B------:R-:W5:Y:S02]  /*1020*/  CCTL.E.C.LDCU.IV.DEEP [UR6] ;  /* 0x0000000006007540 */ /* 0x000f640009c08000 */
[----:B-----5:R3:W-:Y:S01]  /*1030*/  UTMACCTL.IV [UR6] ;  /* 0x00000000060079b9 */ /* 0x0207e20008000000 */
[----:B------:R-:W-:Y:S01]  /*1040*/  NOP ;  /* 0x0000000000007918 */ /* 0x000fe20000000000 */
.L_x_34:
[----:B------:R-:W-:Y:S05]  /*1050*/  @P0 BRA `(.L_x_35) ;  /* 0x00000000000c0947 */ /* 0x000fea0003800000 */
[----:B------:R0:W-:Y:S01]  /*1060*/  UTMACMDFLUSH ;  /* 0x00000000000079b7 */ /* 0x0001e20000000000 */
[----:B------:R-:W-:Y:S05]  /*1070*/  @P0 BRA `(.L_x_35) ;  /* 0x0000000000040947 */ /* 0x000fea0003800000 */
[----:B------:R-:W-:-:S04]  /*1080*/  DEPBAR.LE SB0, 0x0 ;  /* 0x000080000000791a */ /* 0x000fc80000000000 */
.L_x_35:
[----:B------:R-:W-:Y:S05]  /*1090*/  WARPSYNC.ALL ;  /* 0x0000000000007948 */ /* 0x000fea0003800000 */
[----:B------:R-:W-:Y:S01]  /*10a0*/  NOP ;  /* 0x0000000000007918 */ /* 0x000fe20000000000 */
[----:B----4-:R-:W-:Y:S06]  /*10b0*/  BAR.SYNC.DEFER_BLOCKING 0x0 ;  /* 0x0000000000007b1d */ /* 0x010fec0000010000 */
[----:B------:R-:W-:Y:S02]  /*10c0*/  BSSY.RECONVERGENT B2, `(.L_x_36) ;  /* 0x000000b000027945 */ /* 0x000fe40003800200 */
[----:B------:R-:W-:Y:S06]  /*10d0*/  BAR.SYNC.DEFER_BLOCKING 0x0 ;  /* 0x0000000000007b1d */ /* 0x000fec0000010000 */
[----:B------:R4:W-:Y:S01]  /*10e0*/  @!P0 STS [R11], RZ ;  /* 0x000000ff0b008388 */ /* 0x0009e20000000800 */
[----:B------:R-:W-:Y:S01]  /*10f0*/  NOP ;  /* 0x0000000000007918 */ /* 0x000fe20000000000 */
[----:B------:R-:W-:Y:S05]  /*1100*/  @P3 BRA `(.L_x_37) ;  /* 0x0000000000183947 */ /* 0x000fea0003800000 */
[----:B---3-5:R-:W3:Y:S01]  /*1110*/  LDS R2, [UR10+0x8] ;  /* 0x0000080aff027984 */ /* 0x028ee20008000800 */
[----:B------:R-:W5:Y:S01]  /*1120*/  LDC.64 R6, c[0x0][0x390] ;  /* 0x0000e400ff067b82 */ /* 0x000f620000000a00 */
[----:B------:R-:W-:Y:S02]  /*1130*/  IMAD.MOV.U32 R3, RZ, RZ, 0x70 ;  /* 0x00000070ff037424 */ /* 0x000fe400078e00ff */
[----:B-----5:R5:W-:Y:S03]  /*1140*/  STS.64 [UR10], R6 ;  /* 0x00000006ff007988 */ /* 0x020be60008000a0a */
[----:B---3--:R-:W-:-:S05]  /*1150*/  LOP3.LUT R2, R2, 0x10, R3, 0xd8, !PT ;  /* 0x0000001002027812 */ /* 0x008fca00078ed803 */
[----:B------:R5:W-:Y:S02]  /*1160*/  STS [UR10+0x8], R2 ;  /* 0x00000802ff007988 */ /* 0x000be4000800080a */
.L_x_37:
[----:B---3--:R-:W-:Y:S05]  /*1170*/  BSYNC.RECONVERGENT B2 ;  /* 0x0000000000027941 */ /* 0x008fea0003800200 */
.L_x_36:
[----:B------:R-:W-:Y:S04]  /*1180*/  BSSY.RECONVERGENT B3, `(.L_x_38) ;  /* 0x0000011000037945 */ /* 0x000fe80003800200 */
[----:B------:R-:W-:Y:S04]  /*1190*/  BSSY.RELIABLE B2, `(.L_x_39) ;  /* 0x000000e000027945 */ /* 0x000fe80003800100 */
[----:B------:R-:W-:Y:S05]  /*11a0*/  @P3 BRA `(.L_x_40) ;  /* 0x0000000000243947 */ /* 0x000fea0003800000 */
[----:B-----5:R-:W3:Y:S01]  /*11b0*/  LDS R2, [UR10+0x34] ;  /* 0x0000340aff027984 */ /* 0x020ee20008000800 */
[----:B------:R-:W-:-:S05]  /*11c0*/  IMAD.MOV.U32 R3, RZ, RZ, 0x3f000000 ;  /* 0x3f000000ff037424 */ /* 0x000fca00078e00ff */
[----:B---3--:R-:W-:-:S05]  /*11d0*/  LOP3.LUT R2, R2, 0xff000000, R3, 0xb8, !PT ;  /* 0xff00000002027812 */ /* 0x008fca00078eb803 */
[----:B------:R3:W-:Y:S01]  /*11e0*/  STS [UR10+0x34], R2 ;  /* 0x00003402ff007988 */ /* 0x0007e2000800080a */
[----:B------:R-:W-:Y:S05]  /*11f0*/  @P3 BRA `(.L_x_41) ;  /* 0x00000000001c3947 */ /* 0x000fea0003800000 */
[----:B---3--:R-:W3:Y:S01]  /*1200*/  LDS R2, [UR10+0x38] ;  /* 0x0000380aff027984 */ /* 0x008ee20008000800 */
[----:B------:R-:W-:-:S05]  /*1210*/  IMAD.MOV.U32 R3, RZ, RZ, 0x3f ;  /* 0x0000003fff037424 */ /* 0x000fca00078e00ff */
[----:B---3--:R-:W-:-:S05]  /*1220*/  LOP3.LUT R2, R2, 0xff, R3, 0xb8, !PT ;  /* 0x000000ff02027812 */ /* 0x008fca00078eb803 */
[----:B------:R3:W-:Y:S02]  /*1230*/  STS [UR10+0x38], R2 ;  /* 0x00003802ff007988 */ /* 0x0007e4000800080a */
.L_x_40:
[----:B------:R-:W-:Y:S05]  /*1240*/  @P3 BREAK.RELIABLE B2 ;  /* 0x0000000000023942 */ /* 0x000fea0003800100 */
[----:B------:R-:W-:Y:S05]  /*1250*/  @P3 BRA `(.L_x_42) ;  /* 0x00000000000c3947 */ /* 0x000fea0003800000 */
[----:B------:R2:W-:Y:S02]  /*1260*/  STS [UR10+0x20], R5 ;  /* 0x00002005ff007988 */ /* 0x0005e4000800080a */
.L_x_41:
[----:B------:R-:W-:Y:S05]  /*1270*/  BSYNC.RELIABLE B2 ;  /* 0x0000000000027941 */ /* 0x000fea0003800100 */
.L_x_39:
[----:B------:R2:W-:Y:S02]  /*1280*/  @!P3 STS [UR10+0x24], R4 ;  /* 0x00002404ff00b988 */ /* 0x0005e4000800080a */
.L_x_42:
[----:B------:R-:W-:Y:S05]  /*1290*/  BSYNC.RECONVERGENT B3 ;  /* 0x0000000000037941 */ /* 0x000fea0003800200 */
.L_x_38:
[----:B------:R-:W-:Y:S05]  /*12a0*/  WARPSYNC.ALL ;  /* 0x0000000000007948 */ /* 0x000fea0003800000 */
[----:B------:R-:W-:Y:S01]  /*12b0*/  NOP ;  /* 0x0000000000007918 */ /* 0x000fe20000000000 */
[----:B------:R-:W-:Y:S04]  /*12c0*/  BSSY.RECONVERGENT B3, `(.L_x_43) ;  /* 0x000000e000037945 */ /* 0x000fe80003800200 */
[----:B------:R-:W-:Y:S05]  /*12d0*/  @P3 BRA `(.L_x_44) ;  /* 0x0000000000303947 */ /* 0x000fea0003800000 */
[----:B------:R-:W2:Y:S02]  /*12e0*/  LDS R3, [UR10+0x34] ;  /* 0x0000340aff037984 */ /* 0x000ea40008000800 */
[----:B--2---:R-:W2:Y:S02]  /*12f0*/  LDC.64 R4, c[0x0][0x3b8] ;  /* 0x0000ee00ff047b82 */ /* 0x004ea40000000a00 */
[----:B---3-5:R-:W3:Y:S01]  /*1300*/  LDS R2, [UR10+0x1c] ;  /* 0x00001c0aff027984 */ /* 0x028ee20008000800 */
[C---:B--2---:R-:W-:Y:S01]  /*1310*/  SHF.L.U64.HI R5, R4.reuse, 0x1, R5 ;  /* 0x0000000104057819 */ /* 0x044fe20000010205 */
[----:B------:R-:W-:-:S03]  /*1320*/  IMAD.SHL.U32 R4, R4, 0x2, RZ ;  /* 0x0000000204047824 */ /* 0x000fc600078e00ff */
[--C-:B------:R-:W-:Y:S02]  /*1330*/  SHF.R.U32.HI R7, RZ, 0x4, R5.reuse ;  /* 0x00000004ff077819 */ /* 0x100fe40000011605 */
[----:B------:R-:W-:-:S05]  /*1340*/  SHF.R.U64 R4, R4, 0x4, R5 ;  /* 0x0000000404047819 */ /* 0x000fca0000001205 */
[----:B------:R2:W-:Y:S01]  /*1350*/  STS [UR10+0xc], R4 ;  /* 0x00000c04ff007988 */ /* 0x0005e2000800080a */
[----:B------:R-:W-:Y:S02]  /*1360*/  LOP3.LUT R3, R3, 0x7, RZ, 0xb8, !PT ;  /* 0x0000000703037812 */ /* 0x000fe400078eb8ff */
[----:B---3--:R-:W-:-:S03]  /*1370*/  LOP3.LUT R2, R2, 0xf, R7, 0xb8, !PT ;  /* 0x0000000f02027812 */ /* 0x008fc600078eb807 */
[----:B------:R2:W-:Y:S04]  /*1380*/  STS [UR10+0x34], R3 ;  /* 0x00003403ff007988 */ /* 0x0005e8000800080a */
[----:B------:R2:W-:Y:S02]  /*1390*/  STS [UR10+0x1c], R2 ;  /* 0x00001c02ff007988 */ /* 0x0005e4000800080a */
.L_x_44:
[----:B------:R-:W-:Y:S05]  /*13a0*/  BSYNC.RECONVERGENT B3 ;  /* 0x0000000000037941 */ /* 0x000fea0003800200 */
.L_x_43:
[----:B------:R-:W-:Y:S04]  /*13b0*/  BSSY.RECONVERGENT B4, `(.L_x_45) ;  /* 0x000001a000047945 */ /* 0x000fe80003800200 */
[----:B------:R-:W-:Y:S04]  /*13c0*/  BSSY.RELIABLE B3, `(.L_x_46) ;  /* 0x0000015000037945 */ /* 0x000fe80003800100 */
[----:B------:R-:W-:Y:S05]  /*13d0*/  @P3 BRA `(.L_x_47) ;  /* 0x0000000000203947 */ /* 0x000fea0003800000 */
[----:B--23-5:R-:W2:Y:S02]  /*13e0*/  LDS R2, [UR10+0x34] ;  /* 0x0000340aff027984 */ /* 0x02cea40008000800 */
[----:B--2---:R-:W-:-:S05]  /*13f0*/  LOP3.LUT R2, R2, 0x38, RZ, 0xb8, !PT ;  /* 0x0000003802027812 */ /* 0x004fca00078eb8ff */
[----:B------:R2:W-:Y:S01]  /*1400*/  STS [UR10+0x34], R2 ;  /* 0x00003402ff007988 */ /* 0x0005e2000800080a */
[----:B------:R-:W-:Y:S05]  /*1410*/  @P3 BRA `(.L_x_48) ;  /* 0x0000000000203947 */ /* 0x000fea0003800000 */
[----:B--2---:R-:W2:Y:S01]  /*1420*/  LDS R2, [UR10+0x8] ;  /* 0x0000080aff027984 */ /* 0x004ea20008000800 */
[----:B------:R-:W-:-:S05]  /*1430*/  IMAD.MOV.U32 R3, RZ, RZ, 0x780 ;  /* 0x00000780ff037424 */ /* 0x000fca00078e00ff */
[----:B--2---:R-:W-:-:S05]  /*1440*/  LOP3.LUT R2, R2, 0x500, R3, 0xd8, !PT ;  /* 0x0000050002027812 */ /* 0x004fca00078ed803 */
[----:B------:R2:W-:Y:S02]  /*1450*/  STS [UR10+0x8], R2 ;  /* 0x00000802ff007988 */ /* 0x0005e4000800080a */
.L_x_47:
[----:B------:R-:W-:Y:S05]  /*1460*/  @P3 BRA `(.L_x_49) ;  /* 0x0000000000283947 */ /* 0x000fea0003800000 */
[----:B--23-5:R-:W2:Y:S02]  /*1470*/  LDS R2, [UR10+0x8] ;  /* 0x0000080aff027984 */ /* 0x02cea40008000800 */
[----:B--2---:R-:W-:-:S05]  /*1480*/  LOP3.LUT R2, R2, 0x1800, RZ, 0xb8, !PT ;  /* 0x0000180002027812 */ /* 0x004fca00078eb8ff */
[----:B------:R3:W-:Y:S02]  /*1490*/  STS [UR10+0x8], R2 ;  /* 0x00000802ff007988 */ /* 0x0007e4000800080a */
.L_x_48:
[----:B------:R-:W-:Y:S05]  /*14a0*/  @P3 BREAK.RELIABLE B3 ;  /* 0x0000000000033942 */ /* 0x000fea0003800100 */
[----:B------:R-:W-:Y:S05]  /*14b0*/  @P3 BRA `(.L_x_50) ;  /* 0x0000000000243947 */ /* 0x000fea0003800000 */
[----:B--23--:R-:W2:Y:S01]  /*14c0*/  LDS R2, [UR10+0x8] ;  /* 0x0000080aff027984 */ /* 0x00cea20008000800 */
[----:B------:R-:W-:-:S05]  /*14d0*/  IMAD.MOV.U32 R3, RZ, RZ, 0x6000 ;  /* 0x00006000ff037424 */ /* 0x000fca00078e00ff */
[----:B--2---:R-:W-:-:S04]  /*14e0*/  LOP3.LUT R2, R2, 0x6000, R3, 0xd8, !PT ;  /* 0x0000600002027812 */ /* 0x004fc800078ed803 */
[----:B------:R-:W-:-:S05]  /*14f0*/  LOP3.LUT R2, R2, 0x400000, RZ, 0xb8, !PT ;  /* 0x0040000002027812 */ /* 0x000fca00078eb8ff */
[----:B------:R2:W-:Y:S02]  /*1500*/  STS [UR10+0x8], R2 ;  /* 0x00000802ff007988 */ /* 0x0005e4000800080a */
.L_x_49:
[----:B------:R-:W-:Y:S05]  /*1510*/  BSYNC.RELIABLE B3 ;  /* 0x0000000000037941 */ /* 0x000fea0003800100 */
.L_x_46:
[----:B--23-5:R-:W2:Y:S02]  /*1520*/  @!P3 LDS R2, [UR10+0x8] ;  /* 0x0000080aff02b984 */ /* 0x02cea40008000800 */
[----:B--2---:R-:W-:-:S05]  /*1530*/  @!P3 LOP3.LUT R2, R2, 0x8000, RZ, 0xb8, !PT ;  /* 0x000080000202b812 */ /* 0x004fca00078eb8ff */
[----:B------:R5:W-:Y:S02]  /*1540*/  @!P3 STS [UR10+0x8], R2 ;  /* 0x00000802ff00b988 */ /* 0x000be4000800080a */
.L_x_50:
[----:B------:R-:W-:Y:S05]  /*1550*/  BSYNC.RECONVERGENT B4 ;  /* 0x0000000000047941 */ /* 0x000fea0003800200 */
.L_x_45:
[----:B------:R-:W-:Y:S05]  /*1560*/  WARPSYNC.ALL ;  /* 0x0000000000007948 */ /* 0x000fea0003800000 */
[----:B------:R-:W-:Y:S01]  /*1570*/  NOP ;  /* 0x0000000000007918 */ /* 0x000fe20000000000 */
[----:B------:R-:W-:-:S04]  /*1580*/  UIADD3 UR4, UPT, UPT, UR4, 0x100, URZ ;  /* 0x0000010004047890 */ /* 0x000fc8000fffe0ff */
[----:B------:R-:W-:-:S04]  /*1590*/  UIADD3 UR12, UP0, UPT, UR4, UR12, URZ ;  /* 0x0000000c040c7290 */ /* 0x000fc8000ff1e0ff */
[----:B------:R-:W-:Y:S01]  /*15a0*/  ULEA.HI.X.SX32 UR13, UR4, UR13, 0x1, UP0 ;  /* 0x0000000d040d7291 */ /* 0x000fe200080f0eff */
[----:B------:R-:W-:Y:S11]  /*15b0*/  @P0 BRA `(.L_x_51) ;  /* 0x0000000000300947 */ /* 0x000ff60003800000 */
[----:B--23-5:R-:W2:Y:S01]  /*15c0*/  S2R R2, SR_LANEID ;  /* 0x0000000000027919 */ /* 0x02cea20000000000 */
[----:B------:R-:W-:Y:S05]  /*15d0*/  WARPSYNC.ALL ;  /* 0x0000000000007948 */ /* 0x000fea0003800000 */
[----:B------:R-:W-:Y:S01]  /*15e0*/  NOP ;  /* 0x0000000000007918 */ /* 0x000fe20000000000 */
[----:B--2---:R-:W-:-:S05]  /*15f0*/  IMAD.SHL.U32 R4, R2, 0x4, RZ ;  /* 0x0000000402047824 */ /* 0x004fca00078e00ff */
[----:B------:R-:W2:Y:S01]  /*1600*/  LDS R5, [R4+UR10] ;  /* 0x0000000a04057984 */ /* 0x000ea20008000800 */
[----:B------:R-:W-:-:S05]  /*1610*/  IADD3 R2, P1, PT, R4, UR12, RZ ;  /* 0x0000000c04027c10 */ /* 0x000fca000ff3e0ff */
[----:B------:R-:W-:-:S05]  /*1620*/  IMAD.X R3, RZ, RZ, UR13, P1 ;  /* 0x0000000dff037e24 */ /* 0x000fca00088e06ff */
[----:B--2---:R2:W3:Y:S01]  /*1630*/  ATOMG.E.EXCH.STRONG.GPU PT, RZ, [R2], R5 ;  /* 0x0000000502ff73a8 */ /* 0x0044e200041ee100 */
[----:B------:R-:W-:-:S04]  /*1640*/  DEPBAR {5,4,3,2,1,0} ;  /* 0x0000003f0000791a */ /* 0x000fc80000000000 */
[----:B------:R-:W5:Y:S02]  /*1650*/  CCTL.E.C.LDCU.IV.DEEP [UR12] ;  /* 0x000000000c007540 */ /* 0x000f640009c08000 */
[----:B-----5:R2:W-:Y:S01]  /*1660*/  UTMACCTL.IV [UR12] ;  /* 0x000000000c0079b9 */ /* 0x0205e20008000000 */
[----:B------:R-:W-:Y:S01]  /*1670*/  NOP ;  /* 0x0000000000007918 */ /* 0x000fe20000000000 */
.L_x_51:
[----:B------:R-:W-:Y:S05]  /*1680*/  @P0 BRA `(.L_x_52) ;  /* 0x00000000000c0947 */ /* 0x000fea0003800000 */
[----:B------:R0:W-:Y:S01]  /*1690*/  UTMACMDFLUSH ;  /* 0x00000000000079b7 */ /* 0x0001e20000000000 */
[----:B------:R-:W-:Y:S05]  /*16a0*/  @P0 BRA `(.L_x_52) ;  /* 0x0000000000040947 */ /* 0x000fea0003800000 */
[----:B------:R-:W-:-:S04]  /*16b0*/  DEPBAR.LE SB0, 0x0 ;  /* 0x000080000000791a */ /* 0x000fc80000000000 */
.L_x_52:
[----:B------:R-:W-:Y:S05]  /*16c0*/  WARPSYNC.ALL ;  /* 0x0000000000007948 */ /* 0x000fea0003800000 */
[----:B------:R-:W-:Y:S01]  /*16d0*/  NOP ;  /* 0x0000000000007918 */ /* 0x000fe20000000000 */
[----:B---3--:R-:W-:Y:S01]  /*16e0*/  BAR.SYNC.DEFER_BLOCKING 0x0 ;  /* 0x0000000000007b1d */ /* 0x008fe20000010000 */
[----:B------:R-:W-:Y:S01]  /*16f0*/  ISETP.GE.AND P0, PT, R10, 0x1, PT ;  /* 0x000000010a00780c */ /* 0x000fe20003f06270 */
[----:B------:R-:W-:Y:S01]  /*1700*/  USHF.L.U32 UR11, UR11, 0x8, URZ ;  /* 0x000000080b0b7899 */ /* 0x000fe200080006ff */
[----:B--2--5:R-:W-:Y:S01]  /*1710*/  SHF.R.U32.HI R2, RZ, 0x5, R0 ;  /* 0x00000005ff027819 */ /* 0x024fe20000011600 */
[----:B------:R-:W-:-:S02]  /*1720*/  USHF.L.U32 UR27, UR27, 0x6, URZ ;  /* 0x000000061b1b7899 */ /* 0x000fc400080006ff */
[----:B------:R-:W-:Y:S01]  /*1730*/  VOTEU.ALL UP0, P3 ;  /* 0x0000000000ff7886 */ /* 0x000fe20001800000 */
[----:B------:R-:W-:Y:S01]  /*1740*/  UMOV UR4, 0x1 ;  /* 0x0000000100047882 */ /* 0x000fe20000000000 */
[----:B------:R-:W-:Y:S01]  /*1750*/  VOTEU.ALL UP1, P3 ;  /* 0x0000000000ff7886 */ /* 0x000fe20001820000 */
[----:B------:R-:W-:Y:S02]  /*1760*/  R2UR UR22, R2 ;  /* 0x00000000021672ca */ /* 0x000fe400000e0000 */
[----:B------:R-:W-:-:S04]  /*1770*/  @!UP0 UIADD3 UR14, UPT, UPT, -UR4, 0x100000, URZ ;  /* 0x00100000040e8890 */ /* 0x000fc8000fffe1ff */
[----:B------:R-:W-:Y:S02]  /*1780*/  @!UP0 USHF.L.U32 UR15, UR14, 0xb, URZ ;  /* 0x0000000b0e0f8899 */ /* 0x000fe400080006ff */
[----:B------:R-:W-:Y:S02]  /*1790*/  @!UP0 USHF.L.U32 UR14, UR14, 0x1, URZ ;  /* 0x000000010e0e8899 */ /* 0x000fe400080006ff */
[----:B------:R-:W-:-:S04]  /*17a0*/  @!UP0 UIADD3 UR4, UPT, UPT, -UR4, 0x100000, URZ ;  /* 0x0010000004048890 */ /* 0x000fc8000fffe1ff */
[----:B------:R-:W-:Y:S02]  /*17b0*/  @!UP0 USHF.L.U32 UR5, UR4, 0xb, URZ ;  /* 0x0000000b04058899 */ /* 0x000fe400080006ff */
[----:B------:R-:W-:Y:S01]  /*17c0*/  @!UP0 USHF.L.U32 UR4, UR4, 0x1, URZ ;  /* 0x0000000104048899 */ /* 0x000fe200080006ff */
[----:B------:R-:W-:Y:S01]  /*17d0*/  VOTEU.ALL UP0, P3 ;  /* 0x0000000000ff7886 */ /* 0x000fe20001800000 */
[----:B------:R-:W2:Y:S04]  /*17e0*/  FENCE.VIEW.ASYNC.S ;  /* 0x00000000000073c6 */ /* 0x000ea80000000000 */
[----:B--2---:R2:W3:Y:S06]  /*17f0*/  @!UP0 SYNCS.EXCH.64 URZ, [UR10+0xa000], UR14 ;  /* 0x00a0000e0aff85b2 */ /* 0x0044ec0008000100 */
[----:B------:R2:W5:Y:S01]  /*1800*/  @!UP1 SYNCS.EXCH.64 URZ, [UR10+0xa010], UR4 ;  /* 0x00a010040aff95b2 */ /* 0x0005620008000100 */
[----:B------:R-:W-:Y:S05]  /*1810*/  @!P0 BRA `(.L_x_53) ;  /* 0x00000008000c8947 */ /* 0x000fea0003800000 */
[----:B---3-5:R-:W-:Y:S01]  /*1820*/  BAR.SYNC.DEFER_BLOCKING 0x0 ;  /* 0x0000000000007b1d */ /* 0x028fe20000010000 */
[----:B------:R-:W-:Y:S01]  /*1830*/  ELECT P1, URZ, PT ;  /* 0x0000000000ff782f */ /* 0x000fe20003820000 */
[----:B------:R-:W-:Y:S01]  /*1840*/  @!P3 IMAD.MOV.U32 R2, RZ, RZ, 0xa000 ;  /* 0x0000a000ff02b424 */ /* 0x000fe200078e00ff */
[----:B------:R-:W-:Y:S02]  /*1850*/  UIADD3 UR24, UPT, UPT, UR10, 0x8000, URZ ;  /* 0x000080000a187890 */ /* 0x000fe4000fffe0ff */
[----:B------:R-:W-:Y:S02]  /*1860*/  ISETP.LT.U32.AND P1, PT, R68, 0x20, P1 ;  /* 0x000000204400780c */ /* 0x000fe40000f21070 */
[----:B------:R-:W-:Y:S01]  /*1870*/  ELECT P0, URZ, PT ;  /* 0x0000000000ff782f */ /* 0x000fe20003800000 */
[----:B--2---:R-:W-:-:S03]  /*1880*/  ULOP3.LUT UR4, UR22, 0x3, URZ, 0xc0, !UPT ;  /* 0x0000000316047892 */ /* 0x004fc6000f8ec0ff */
[----:B------:R-:W-:Y:S01]  /*1890*/  ISETP.LT.U32.AND P0, PT, R68, 0x80, P0 ;  /* 0x000000804400780c */ /* 0x000fe20000701070 */
[----:B------:R-:W-:Y:S02]  /*18a0*/  USHF.R.U32.HI UR16, URZ, 0x4, UR10 ;  /* 0x00000004ff107899 */ /* 0x000fe4000801160a */
[----:B------:R-:W-:Y:S02]  /*18b0*/  ULEA UR28, UR4, UR10, 0xd ;  /* 0x0000000a041c7291 */ /* 0x000fe4000f8e68ff */
[----:B------:R-:W-:Y:S02]  /*18c0*/  ULEA UR30, UR4, UR11, 0x6 ;  /* 0x0000000b041e7291 */ /* 0x000fe4000f8e30ff */
[----:B------:R-:W-:Y:S01]  /*18d0*/  USHF.R.U32.HI UR14, URZ, 0x4, UR24 ;  /* 0x00000004ff0e7899 */ /* 0x000fe20008011618 */
[----:B------:R-:W-:Y:S01]  /*18e0*/  VOTEU.ANY UP0, P1 ;  /* 0x0000000000ff7886 */ /* 0x000fe20000800100 */
[----:B------:R-:W-:Y:S01]  /*18f0*/  VOTEU.ANY UP2, P1 ;  /* 0x0000000000ff7886 */ /* 0x000fe20000840100 */
[----:B------:R-:W-:-:S03]  /*1900*/  USGXT.U32 UR16, UR16, 0xe ;  /* 0x0000000e1010789a */ /* 0x000fc60008000000 */
[----:B------:R-:W-:Y:S01]  /*1910*/  VOTEU.ANY UP1, P0 ;  /* 0x0000000000ff7886 */ /* 0x000fe20000020100 */
[----:B------:R2:W-:Y:S01]  /*1920*/  @!P3 SYNCS.ARRIVE.TRANS64 RZ, [UR10+0xa000], R2 ;  /* 0x00a00002ffffb9a7 */ /* 0x0005e2000800000a */
[----:B------:R-:W-:Y:S01]  /*1930*/  @UP0 UIADD3 UR25, UPT, UPT, UR10, 0xa000, URZ ;  /* 0x0000a0000a190890 */ /* 0x000fe2000fffe0ff */
[----:B------:R-:W-:Y:S01]  /*1940*/  @UP0 UMOV UR26, URZ ;  /* 0x000000ff001a0c82 */ /* 0x000fe20008000000 */
[----:B------:R-:W-:Y:S01]  /*1950*/  BAR.SYNC.DEFER_BLOCKING 0x0 ;  /* 0x0000000000007b1d */ /* 0x000fe20000010000 */
[----:B------:R-:W-:Y:S02]  /*1960*/  @UP1 UIADD3 UR29, UPT, UPT, UR10, 0xa000, URZ ;  /* 0x0000a0000a1d1890 */ /* 0x000fe4000fffe0ff */
[----:B------:R-:W-:-:S03]  /*1970*/  USGXT.U32 UR14, UR14, 0xe ;  /* 0x0000000e0e0e789a */ /* 0x000fc60008000000 */
[----:B------:R-:W-:Y:S01]  /*1980*/  VOTEU.ANY UP3, P0 ;  /* 0x0000000000ff7886 */ /* 0x000fe20000060100 */
[----:B------:R-:W-:Y:S01]  /*1990*/  @UP1 UMOV UR31, URZ ;  /* 0x000000ff001f1c82 */ /* 0x000fe20008000000 */
[----:B------:R-:W-:Y:S02]  /*19a0*/  UIADD3 UR18, UP1, UPT, UR16, 0x2000080, URZ ;  /* 0x0200008010127890 */ /* 0x000fe4000ff3e0ff */
[----:B------:R-:W-:Y:S01]  /*19b0*/  UIADD3 UR20, UP0, UPT, UR14, 0x2, URZ ;  /* 0x000000020e147890 */ /* 0x000fe2000ff1e0ff */
[----:B------:R-:W-:Y:S01]  /*19c0*/  UMOV UR4, URZ ;  /* 0x000000ff00047c82 */ /* 0x000fe20008000000 */
[----:B------:R-:W-:Y:S02]  /*19d0*/  ULOP3.LUT UR16, UR16, 0x2000000, URZ, 0xfc, !UPT ;  /* 0x0200000010107892 */ /* 0x000fe4000f8efcff */
[----:B------:R-:W-:Y:S02]  /*19e0*/  UIADD3.X UR19, UPT, UPT, UR4, 0x40004040, URZ, UP1, !UPT ;  /* 0x4000404004137890 */ /* 0x000fe40008ffe4ff */
[----:B------:R-:W-:-:S02]  /*19f0*/  UIADD3.X UR21, UPT, UPT, UR4, 0x40004040, URZ, UP0, !UPT ;  /* 0x4000404004157890 */ /* 0x000fc400087fe4ff */
[----:B------:R-:W-:Y:S02]  /*1a00*/  UIADD3.64 UR36, UPT, UPT, UR18, 0x80, URZ ;  /* 0x0000008012247897 */ /* 0x000fe4000fffe0ff */
[----:B------:R-:W-:Y:S02]  /*1a10*/  UIADD3.64 UR40, UPT, UPT, UR18, 0x100, URZ ;  /* 0x0000010012287897 */ /* 0x000fe4000fffe0ff */
[----:B------:R-:W-:Y:S01]  /*1a20*/  UIADD3.64 UR34, UPT, UPT, UR20, 0x2, URZ ;  /* 0x0000000214227897 */ /* 0x000fe2000fffe0ff */
[----:B------:R2:W-:Y:S01]  /*1a30*/  @UP2 UTMALDG.2D [UR24], [UR8] ;  /* 0x00000018080025b4 */ /* 0x0005e20008008000 */
[----:B------:R-:W-:Y:S02]  /*1a40*/  UIADD3.64 UR38, UPT, UPT, UR20, 0x4, URZ ;  /* 0x0000000414267897 */ /* 0x000fe4000fffe0ff */
[----:B------:R-:W-:Y:S01]  /*1a50*/  UISETP.NE.U32.AND UP0, UPT, UR22, URZ, UPT ;  /* 0x000000ff1600728c */ /* 0x000fe2000bf05070 */
[----:B------:R-:W-:Y:S01]  /*1a60*/  UMOV UR15, 0x40004040 ;  /* 0x40004040000f7882 */ /* 0x000fe20000000000 */
[----:B------:R-:W-:Y:S01]  /*1a70*/  UMOV UR17, 0x40004040 ;  /* 0x4000404000117882 */ /* 0x000fe20000000000 */
[----:B------:R3:W-:Y:S06]  /*1a80*/  MEMBAR.ALL.CTA ;  /* 0x0000000000007992 */ /* 0x0007ec0000008000 */
[----:B---3--:R-:W3:Y:S02]  /*1a90*/  FENCE.VIEW.ASYNC.S ;  /* 0x00000000000073c6 */ /* 0x008ee40000000000 */
[----:B---3--:R-:W-:Y:S06]  /*1aa0*/  BAR.SYNC.DEFER_BLOCKING 0x0 ;  /* 0x0000000000007b1d */ /* 0x008fec0000010000 */
[----:B------:R2:W-:Y:S02]  /*1ab0*/  @UP3 UTMALDG.2D [UR28], [UR6] ;  /* 0x0000001c060035b4 */ /* 0x0005e40008008000 */
[----:B------:R-:W-:Y:S06]  /*1ac0*/  BAR.SYNC.DEFER_BLOCKING 0x0 ;  /* 0x0000000000007b1d */ /* 0x000fec0000010000 */
[----:B------:R-:W3:Y:S02]  /*1ad0*/  SYNCS.PHASECHK.TRANS64.TRYWAIT P0, [UR10+0xa000], RZ ;  /* 0x00a000ffff0075a7 */ /* 0x000ee4000800110a */
[----:B--23--:R-:W-:Y:S05]  /*1ae0*/  @!P0 BRA `(.L_x_54) ;  /* 0x0000000c00588947 */ /* 0x00cfea0003800000 */
.L_x_66:
[----:B------:R-:W-:Y:S05]  /*1af0*/  BRA.U UP0, `(.L_x_55) ;  /* 0x0000000100347547 */ /* 0x000fea000b800000 */
[----:B------:R-:W-:Y:S01]  /*1b00*/  UMOV UR4, 0x0 ;  /* 0x0000000000047882 */ /* 0x000fe20000000000 */
[----:B------:R-:W-:Y:S01]  /*1b10*/  UMOV UR5, 0x4410490 ;  /* 0x0441049000057882 */ /* 0x000fe20000000000 */
[----:B------:R-:W-:Y:S01]  /*1b20*/  UMOV UR24, 0x0 ;  /* 0x0000000000187882 */ /* 0x000fe20000000000 */
[----:B------:R-:W-:Y:S01]  /*1b30*/  UMOV UR25, 0x4410490 ;  /* 0x0441049000197882 */ /* 0x000fe20000000000 */
[----:B------:R-:W-:Y:S01]  /*1b40*/  UMOV UR28, 0x0 ;  /* 0x00000000001c7882 */ /* 0x000fe20000000000 */
[----:B------:R-:W-:Y:S01]  /*1b50*/  UMOV UR29, 0x4410490 ;  /* 0x04410490001d7882 */ /* 0x000fe20000000000 */
[----:B------:R2:W-:Y:S01]  /*1b60*/  UTCHMMA gdesc[UR14], gdesc[UR16], tmem[UR32], tmem[UR4], idesc[UR5], !UPT ;  /* 0x00ff04100e0075ea */ /* 0x0005e2000f800020 */
[----:B------:R-:W-:Y:S01]  /*1b70*/  UMOV UR30, 0x0 ;  /* 0x00000000001e7882 */ /* 0x000fe20000000000 */
[----:B------:R-:W-:Y:S01]  /*1b80*/  UMOV UR31, 0x4410490 ;  /* 0x04410490001f7882 */ /* 0x000fe20000000000 */
[----:B------:R2:W-:Y:S01]  /*1b90*/  UTCHMMA gdesc[UR20], gdesc[UR18], tmem[UR32], tmem[UR24], idesc[UR25], UPT ;  /* 0x00ff1812140075ea */ /* 0x0005e2000b800020 */
[----:B------:R2:W-:Y:S01]  /*1ba0*/  UTCHMMA gdesc[UR34], gdesc[UR36], tmem[UR32], tmem[UR28], idesc[UR29], UPT ;  /* 0x00ff1c24220075ea */ /* 0x0005e2000b800020 */
[----:B------:R2:W-:Y:S01]  /*1bb0*/  UTCHMMA gdesc[UR38], gdesc[UR40], tmem[UR32], tmem[UR30], idesc[UR31], UPT ;  /* 0x00ff1e28260075ea */ /* 0x0005e2000b800020 */
[----:B------:R-:W-:Y:S01]  /*1bc0*/  NOP ;  /* 0x0000000000007918 */ /* 0x000fe20000000000 */
.L_x_55:
[----:B------:R-:W-:Y:S01]  /*1bd0*/  ELECT P0, URZ, PT ;  /* 0x0000000000ff782f */ /* 0x000fe20003800000 */
[----:B--2---:R-:W-:-:S03]  /*1be0*/  UIADD3 UR4, UPT, UPT, UR10, 0xa010, URZ ;  /* 0x0000a0100a047890 */ /* 0x004fc6000fffe0ff */
[----:B------:R-:W-:Y:S01]  /*1bf0*/  ISETP.LT.U32.AND P0, PT, R68, 0x20, P0 ;  /* 0x000000204400780c */ /* 0x000fe20000701070 */
[----:B------:R-:W-:-:S12]  /*1c00*/  UMOV UR5, URZ ;  /* 0x000000ff00057c82 */ /* 0x000fd80008000000 */
[----:B------:R-:W-:Y:S01]  /*1c10*/  VOTEU.ANY UP0, P0 ;  /* 0x0000000000ff7886 */ /* 0x000fe20000000100 */
[----:B------:R-:W-:Y:S01]  /*1c20*/  VOTEU.ANY UP1, P0 ;  /* 0x0000000000ff7886 */ /* 0x000fe20000020100 */
[----:B------:R-:W-:-:S03]  /*1c30*/  ISETP.GE.U32.AND P0, PT, R10, 0x41, PT ;  /* 0x000000410a00780c */ /* 0x000fc60003f06070 */
[----:B------:R-:W-:Y:S02]  /*1c40*/  @UP0 UMOV UR23, UR4 ;  /* 0x0000000400170c82 */ /* 0x000fe40008000000 */
[----:B------:R2:W-:Y:S01]  /*1c50*/  @UP1 UTCBAR [UR23], URZ ;  /* 0x000000ff170013e9 */ /* 0x0005e200080000ff */
[----:B------:R-:W-:Y:S06]  /*1c60*/  BAR.SYNC.DEFER_BLOCKING 0x0 ;  /* 0x0000000000007b1d */ /* 0x000fec0000010000 */
[----:B------:R-:W3:Y:S02]  /*1c70*/  SYNCS.PHASECHK.TRANS64.TRYWAIT P1, [UR10+0xa010], RZ ;  /* 0x00a010ffff0075a7 */ /* 0x000ee4000802110a */
[----:B--23--:R-:W-:Y:S05]  /*1c80*/  @!P1 BRA `(.L_x_56) ;  /* 0x0000000800fc9947 */ /* 0x00cfea0003800000 */
.L_x_67:
[----:B------:R-:W-:Y:S05]  /*1c90*/  @!P0 BRA `(.L_x_53) ;  /* 0x0000000000ec8947 */ /* 0x000fea0003800000 */
[----:B------:R-:W-:Y:S01]  /*1ca0*/  IMAD.MOV.U32 R2, RZ, RZ, 0x1 ;  /* 0x00000001ff027424 */ /* 0x000fe200078e00ff */
[----:B------:R-:W2:Y:S01]  /*1cb0*/  LDCU UR33, c[0x0][0x3a0] ;  /* 0x00007400ff2177ac */ /* 0x000ea20008000800 */
[----:B------:R-:W-:-:S05]  /*1cc0*/  UMOV UR26, 0x40 ;  /* 0x00000040001a7882 */ /* 0x000fca0000000000 */
.L_x_60:
[----:B------:R-:W-:Y:S01]  /*1cd0*/  BAR.SYNC.DEFER_BLOCKING 0x0 ;  /* 0x0000000000007b1d */ /* 0x000fe20000010000 */
[----:B------:R-:W-:Y:S01]  /*1ce0*/  ELECT P1, URZ, PT ;  /* 0x0000000000ff782f */ /* 0x000fe20003820000 */
[----:B------:R-:W-:Y:S01]  /*1cf0*/  @!P3 IMAD.MOV.U32 R3, RZ, RZ, 0xa000 ;  /* 0x0000a000ff03b424 */ /* 0x000fe200078e00ff */
[----:B------:R-:W-:Y:S02]  /*1d00*/  ELECT P0, URZ, PT ;  /* 0x0000000000ff782f */ /* 0x000fe40003800000 */
[C---:B------:R-:W-:Y:S01]  /*1d10*/  ISETP.LT.U32.AND P1, PT, R68.reuse, 0x20, P1 ;  /* 0x000000204400780c */ /* 0x040fe20000f21070 */
[----:B------:R-:W-:Y:S01]  /*1d20*/  ULOP3.LUT UR23, UR22, 0x3, URZ, 0xc0, !UPT ;  /* 0x0000000316177892 */ /* 0x000fe2000f8ec0ff */
[----:B------:R-:W-:Y:S01]  /*1d30*/  ISETP.LT.U32.AND P0, PT, R68, 0x80, P0 ;  /* 0x000000804400780c */ /* 0x000fe20000701070 */
[----:B------:R-:W-:Y:S02]  /*1d40*/  UMOV UR31, UR26 ;  /* 0x0000001a001f7c82 */ /* 0x000fe40008000000 */
[----:B------:R-:W-:-:S02]  /*1d50*/  ULEA UR28, UR23, UR10, 0xd ;  /* 0x0000000a171c7291 */ /* 0x000fc4000f8e68ff */
[----:B------:R-:W-:-:S06]  /*1d60*/  ULEA UR30, UR23, UR11, 0x6 ;  /* 0x0000000b171e7291 */ /* 0x000fcc000f8e30ff */
[----:B------:R-:W-:Y:S02]  /*1d70*/  VOTEU.ANY UP0, P1 ;  /* 0x0000000000ff7886 */ /* 0x000fe40000800100 */
[----:B------:R-:W-:-:S03]  /*1d80*/  VOTEU.ANY UP1, P0 ;  /* 0x0000000000ff7886 */ /* 0x000fc60000020100 */
[----:B------:R-:W-:Y:S02]  /*1d90*/  @UP0 UIADD3 UR24, UPT, UPT, UR10, 0x8000, URZ ;  /* 0x000080000a180890 */ /* 0x000fe4000fffe0ff */
[----:B------:R3:W-:Y:S01]  /*1da0*/  @!P3 SYNCS.ARRIVE.TRANS64 RZ, [UR10+0xa000], R3 ;  /* 0x00a00003ffffb9a7 */ /* 0x0007e2000800000a */
[----:B------:R-:W-:Y:S01]  /*1db0*/  @UP0 UIADD3 UR25, UPT, UPT, UR10, 0xa000, URZ ;  /* 0x0000a0000a190890 */ /* 0x000fe2000fffe0ff */
[----:B------:R-:W-:Y:S01]  /*1dc0*/  VOTEU.ANY UP0, P1 ;  /* 0x0000000000ff7886 */ /* 0x000fe20000800100 */
[----:B------:R-:W-:Y:S01]  /*1dd0*/  BAR.SYNC.DEFER_BLOCKING 0x0 ;  /* 0x0000000000007b1d */ /* 0x000fe20000010000 */
[----:B------:R-:W-:Y:S01]  /*1de0*/  @UP1 UIADD3 UR29, UPT, UPT, UR10, 0xa000, URZ ;  /* 0x0000a0000a1d1890 */ /* 0x000fe2000fffe0ff */
[----:B---3--:R-:W-:-:S04]  /*1df0*/  IMAD.U32 R3, R2, -0x80000000, RZ ;  /* 0x8000000002037824 */ /* 0x008fc800078e00ff */
[----:B------:R-:W-:Y:S01]  /*1e00*/  VOTEU.ANY UP1, P0 ;  /* 0x0000000000ff7886 */ /* 0x000fe20000020100 */
[----:B------:R3:W-:Y:S01]  /*1e10*/  @UP0 UTMALDG.2D [UR24], [UR8] ;  /* 0x00000018080005b4 */ /* 0x0007e20008008000 */
[----:B------:R-:W-:Y:S01]  /*1e20*/  UISETP.NE.U32.AND UP0, UPT, UR22, URZ, UPT ;  /* 0x000000ff1600728c */ /* 0x000fe2000bf05070 */
[----:B------:R5:W-:Y:S06]  /*1e30*/  MEMBAR.ALL.CTA ;  /* 0x0000000000007992 */ /* 0x000bec0000008000 */
[----:B-----5:R-:W5:Y:S02]  /*1e40*/  FENCE.VIEW.ASYNC.S ;  /* 0x00000000000073c6 */ /* 0x020f640000000000 */
[----:B-----5:R-:W-:Y:S06]  /*1e50*/  BAR.SYNC.DEFER_BLOCKING 0x0 ;  /* 0x0000000000007b1d */ /* 0x020fec0000010000 */
[----:B------:R3:W-:Y:S02]  /*1e60*/  @UP1 UTMALDG.2D [UR28], [UR6] ;  /* 0x0000001c060015b4 */ /* 0x0007e40008008000 */
[----:B------:R-:W-:Y:S06]  /*1e70*/  BAR.SYNC.DEFER_BLOCKING 0x0 ;  /* 0x0000000000007b1d */ /* 0x000fec0000010000 */
[----:B------:R-:W5:Y:S02]  /*1e80*/  SYNCS.PHASECHK.TRANS64.TRYWAIT P0, [UR10+0xa000], R3 ;  /* 0x00a00003ff0075a7 */ /* 0x000f64000800110a */
[----:B---3-5:R-:W-:Y:S05]  /*1e90*/  @!P0 BRA `(.L_x_57) ;  /* 0x0000000800848947 */ /* 0x028fea0003800000 */
.L_x_68:
[----:B------:R-:W-:Y:S05]  /*1ea0*/  BRA.U UP0, `(.L_x_58) ;  /* 0x0000000100347547 */ /* 0x000fea000b800000 */
[----:B------:R-:W-:Y:S01]  /*1eb0*/  UMOV UR24, 0x0 ;  /* 0x0000000000187882 */ /* 0x000fe20000000000 */
[----:B------:R-:W-:Y:S01]  /*1ec0*/  UMOV UR25, 0x4410490 ;  /* 0x0441049000197882 */ /* 0x000fe20000000000 */
[----:B------:R-:W-:Y:S01]  /*1ed0*/  UMOV UR28, 0x0 ;  /* 0x00000000001c7882 */ /* 0x000fe20000000000 */
[----:B------:R-:W-:Y:S01]  /*1ee0*/  UMOV UR29, 0x4410490 ;  /* 0x04410490001d7882 */ /* 0x000fe20000000000 */
[----:B------:R-:W-:Y:S01]  /*1ef0*/  UMOV UR30, 0x0 ;  /* 0x00000000001e7882 */ /* 0x000fe20000000000 */
[----:B------:R-:W-:Y:S01]  /*1f00*/  UMOV UR31, 0x4410490 ;  /* 0x04410490001f7882 */ /* 0x000fe20000000000 */
[----:B------:R3:W-:Y:S01]  /*1f10*/  UTCHMMA gdesc[UR14], gdesc[UR16], tmem[UR32], tmem[UR24], idesc[UR25], UPT ;  /* 0x00ff18100e0075ea */ /* 0x0007e2000b800020 */
[----:B------:R-:W-:Y:S01]  /*1f20*/  UMOV UR42, 0x0 ;  /* 0x00000000002a7882 */ /* 0x000fe20000000000 */
[----:B------:R-:W-:Y:S01]  /*1f30*/  UMOV UR43, 0x4410490 ;  /* 0x04410490002b7882 */ /* 0x000fe20000000000 */
[----:B------:R3:W-:Y:S01]  /*1f40*/  UTCHMMA gdesc[UR20], gdesc[UR18], tmem[UR32], tmem[UR28], idesc[UR29], UPT ;  /* 0x00ff1c12140075ea */ /* 0x0007e2000b800020 */
[----:B------:R3:W-:Y:S01]  /*1f50*/  UTCHMMA gdesc[UR34], gdesc[UR36], tmem[UR32], tmem[UR30], idesc[UR31], UPT ;  /* 0x00ff1e24220075ea */ /* 0x0007e2000b800020 */
[----:B------:R3:W-:Y:S01]  /*1f60*/  UTCHMMA gdesc[UR38], gdesc[UR40], tmem[UR32], tmem[UR42], idesc[UR43], UPT ;  /* 0x00ff2a28260075ea */ /* 0x0007e2000b800020 */
[----:B------:R-:W-:Y:S01]  /*1f70*/  NOP ;  /* 0x0000000000007918 */ /* 0x000fe20000000000 */
.L_x_58:
[----:B------:R-:W-:-:S04]  /*1f80*/  ELECT P0, URZ, PT ;  /* 0x0000000000ff782f */ /* 0x000fc80003800000 */
[----:B------:R-:W-:-:S13]  /*1f90*/  ISETP.LT.U32.AND P0, PT, R68, 0x20, P0 ;  /* 0x000000204400780c */ /* 0x000fda0000701070 */
[----:B------:R-:W-:Y:S01]  /*1fa0*/  VOTEU.ANY UP0, P0 ;  /* 0x0000000000ff7886 */ /* 0x000fe20000000100 */
[----:B------:R-:W-:-:S04]  /*1fb0*/  VOTEU.ANY UP1, P0 ;  /* 0x0000000000ff7886 */ /* 0x000fc80000020100 */
[----:B------:R-:W-:Y:S02]  /*1fc0*/  @UP0 UMOV UR23, UR4 ;  /* 0x0000000400170c82 */ /* 0x000fe40008000000 */
[----:B------:R5:W-:Y:S01]  /*1fd0*/  @UP1 UTCBAR [UR23], URZ ;  /* 0x000000ff170013e9 */ /* 0x000be200080000ff */
[----:B------:R-:W-:Y:S06]  /*1fe0*/  BAR.SYNC.DEFER_BLOCKING 0x0 ;  /* 0x0000000000007b1d */ /* 0x000fec0000010000 */
[----:B------:R-:W3:Y:S02]  /*1ff0*/  SYNCS.PHASECHK.TRANS64.TRYWAIT P0, [UR10+0xa010], R3 ;  /* 0x00a01003ff0075a7 */ /* 0x000ee4000800110a */
[----:B---3-5:R-:W-:Y:S05]  /*2000*/  @!P0 BRA `(.L_x_59) ;  /* 0x0000000800348947 */ /* 0x028fea0003800000 */
.L_x_69:
[----:B------:R-:W-:Y:S01]  /*2010*/  UIADD3 UR26, UPT, UPT, UR26, 0x40, URZ ;  /* 0x000000401a1a7890 */ /* 0x000fe2000fffe0ff */
[----:B------:R-:W-:-:S03]  /*2020*/  LOP3.LUT R2, R2, 0x1, RZ, 0x3c, !PT ;  /* 0x0000000102027812 */ /* 0x000fc600078e3cff */
[----:B--2---:R-:W-:-:S09]  /*2030*/  UISETP.GE.AND UP0, UPT, UR26, UR33, UPT ;  /* 0x000000211a00728c */ /* 0x004fd2000bf06270 */
[----:B------:R-:W-:Y:S05]  /*2040*/  BRA.U !UP0, `(.L_x_60) ;  /* 0xfffffffd08207547 */ /* 0x000fea000b83ffff */
.L_x_53:
[----:B---3-5:R-:W-:Y:S06]  /*2050*/  BAR.SYNC.DEFER_BLOCKING 0x0 ;  /* 0x0000000000007b1d */ /* 0x028fec0000010000 */
[----:B------:R-:W-:Y:S04]  /*2060*/  BSSY.RECONVERGENT B4, `(.L_x_61) ;  /* 0x0000004000047945 */ /* 0x000fe80003800200 */
[----:B------:R-:W-:Y:S05]  /*2070*/  @P3 BRA `(.L_x_62) ;  /* 0x0000000000083947 */ /* 0x000fea0003800000 */
[----:B------:R-:W3:Y:S02]  /*2080*/  SYNCS.CCTL.IV [UR10+0xa000] ;  /* 0x00a00000ff0079b1 */ /* 0x000ee4000800000a */
[----:B---3--:R-:W3:Y:S02]  /*2090*/  SYNCS.CCTL.IV [UR10+0xa010] ;  /* 0x00a01000ff0079b1 */ /* 0x008ee4000800000a */
.L_x_62:
[----:B--2---:R-:W-:Y:S05]  /*20a0*/  BSYNC.RECONVERGENT B4 ;  /* 0x0000000000047941 */ /* 0x004fea0003800200 */
.L_x_61:
[----:B------:R-:W-:Y:S01]  /*20b0*/  ULOP3.LUT UR5, UR22, 0x3, URZ, 0xc0, !UPT ;  /* 0x0000000316057892 */ /* 0x000fe2000f8ec0ff */
[C---:B------:R-:W-:Y:S01]  /*20c0*/  IMAD.SHL.U32 R4, R0.reuse, 0x80, RZ ;  /* 0x0000008000047824 */ /* 0x040fe200078e00ff */
[----:B------:R-:W-:Y:S01]  /*20d0*/  USHF.L.U32 UR22, UR22, 0x5, URZ ;  /* 0x0000000516167899 */ /* 0x000fe200080006ff */
[C---:B------:R-:W-:Y:S01]  /*20e0*/  IMAD.SHL.U32 R2, R0.reuse, 0x40, RZ ;  /* 0x0000004000027824 */ /* 0x040fe200078e00ff */
[----:B------:R-:W-:Y:S01]  /*20f0*/  ULEA UR4, UR5, UR32, 0x15 ;  /* 0x0000002005047291 */ /* 0x000fe2000f8ea8ff */
[C---:B------:R-:W-:Y:S01]  /*2100*/  IMAD.SHL.U32 R3, R0.reuse, 0x10, RZ ;  /* 0x0000001000037824 */ /* 0x040fe200078e00ff */
[----:B------:R-:W-:Y:S01]  /*2110*/  ULOP3.LUT UR22, UR22, 0x80, URZ, 0xc0, !UPT ;  /* 0x0000008016167892 */ /* 0x000fe2000f8ec0ff */
[----:B------:R-:W-:Y:S01]  /*2120*/  IMAD.SHL.U32 R0, R0, 0x200, RZ ;  /* 0x0000020000007824 */ /* 0x000fe200078e00ff */
[----:B------:R-:W-:Y:S02]  /*2130*/  LOP3.LUT R5, R4, 0x4780, RZ, 0xc0, !PT ;  /* 0x0000478004057812 */ /* 0x000fe400078ec0ff */
[----:B------:R-:W-:-:S02]  /*2140*/  ELECT P0, URZ, PT ;  /* 0x0000000000ff782f */ /* 0x000fc40003800000 */
[----:B------:R-:W-:Y:S01]  /*2150*/  LOP3.LUT R2, R2, 0x1800, RZ, 0xc0, !PT ;  /* 0x0000180002027812 */ /* 0x000fe200078ec0ff */
[----:B------:R-:W-:Y:S01]  /*2160*/  UIADD3 UR4, UPT, UPT, UR4, UR22, URZ ;  /* 0x0000001604047290 */ /* 0x000fe2000fffe0ff */
[----:B------:R-:W-:Y:S01]  /*2170*/  LOP3.LUT R5, R5, 0x2000, R0, 0xf8, !PT ;  /* 0x0000200005057812 */ /* 0x000fe200078ef800 */
[----:B------:R-:W-:Y:S01]  /*2180*/  UMOV UR6, UR27 ;  /* 0x0000001b00067c82 */ /* 0x000fe20008000000 */
[----:B------:R-:W-:Y:S02]  /*2190*/  LOP3.LUT R2, R2, 0x70, R3, 0xf8, !PT ;  /* 0x0000007002027812 */ /* 0x000fe400078ef803 */
[----:B------:R-:W-:Y:S02]  /*21a0*/  ISETP.LT.U32.AND P0, PT, R68, 0x80, P0 ;  /* 0x000000804400780c */ /* 0x000fe40000701070 */
[----:B------:R-:W-:Y:S02]  /*21b0*/  LOP3.LUT R2, R5, R2, RZ, 0xfc, !PT ;  /* 0x0000000205027212 */ /* 0x000fe400078efcff */
[----:B----4-:R-:W-:Y:S01]  /*21c0*/  LDTM.16dp32bit_t0_t15.x64 R4, tmem[UR4] ;  /* 0x00000004000479ee */ /* 0x010fe20008b00000 */
[----:B------:R-:W2:Y:S01]  /*21d0*/  LDTM.16dp32bit_t16_t31.x64 R4, tmem[UR4+0x40] ;  /* 0x00004004000479ee */ /* 0x000ea20008b20000 */
[----:B------:R-:W-:Y:S01]  /*21e0*/  NOP ;  /* 0x0000000000007918 */ /* 0x000fe20000000000 */
[C---:B------:R-:W-:Y:S01]  /*21f0*/  LOP3.LUT R0, R2.reuse, 0x10, RZ, 0x3c, !PT ;  /* 0x0000001002007812 */ /* 0x040fe200078e3cff */
[----:B------:R-:W-:Y:S01]  /*2200*/  ULEA UR4, UR5, UR10, 0xd ;  /* 0x0000000a05047291 */ /* 0x000fe2000f8e68ff */
[----:B------:R-:W-:Y:S01]  /*2210*/  LOP3.LUT R3, R2, 0x20, RZ, 0x3c, !PT ;  /* 0x0000002002037812 */ /* 0x000fe200078e3cff */
[----:B------:R-:W-:-:S03]  /*2220*/  ULEA UR5, UR5, UR11, 0x6 ;  /* 0x0000000b05057291 */ /* 0x000fc6000f8e30ff */
[----:B--2---:R-:W-:Y:S01]  /*2230*/  VOTEU.ANY UP1, P0 ;  /* 0x0000000000ff7886 */ /* 0x004fe20000020100 */
[----:B------:R-:W-:Y:S01]  /*2240*/  VOTEU.ANY UP0, P0 ;  /* 0x0000000000ff7886 */ /* 0x000fe20000000100 */
[----:B------:R-:W-:Y:S02]  /*2250*/  F2FP.BF16.F32.PACK_AB R4, R5, R4 ;  /* 0x000000040504723e */ /* 0x000fe400000010ff */
[----:B------:R-:W-:Y:S02]  /*2260*/  F2FP.BF16.F32.PACK_AB R5, R7, R6 ;  /* 0x000000060705723e */ /* 0x000fe400000010ff */
[----:B------:R-:W-:Y:S02]  /*2270*/  F2FP.BF16.F32.PACK_AB R12, R13, R12 ;  /* 0x0000000c0d0c723e */ /* 0x000fe400000010ff */
[----:B------:R-:W-:Y:S02]  /*2280*/  F2FP.BF16.F32.PACK_AB R6, R9, R8 ;  /* 0x000000080906723e */ /* 0x000fe400000010ff */
[----:B------:R-:W-:-:S02]  /*2290*/  F2FP.BF16.F32.PACK_AB R7, R11, R10 ;  /* 0x0000000a0b07723e */ /* 0x000fc400000010ff */
[----:B------:R-:W-:Y:S02]  /*22a0*/  F2FP.BF16.F32.PACK_AB R13, R15, R14 ;  /* 0x0000000e0f0d723e */ /* 0x000fe400000010ff */
[----:B------:R-:W-:Y:S01]  /*22b0*/  F2FP.BF16.F32.PACK_AB R20, R21, R20 ;  /* 0x000000141514723e */ /* 0x000fe200000010ff */
[----:B---3--:R2:W-:Y:S01]  /*22c0*/  STS.128 [R2+UR10], R4 ;  /* 0x0000000402007988 */ /* 0x0085e20008000c0a */
[----:B------:R-:W-:Y:S02]  /*22d0*/  F2FP.BF16.F32.PACK_AB R14, R17, R16 ;  /* 0x00000010110e723e */ /* 0x000fe400000010ff */
[----:B------:R-:W-:Y:S02]  /*22e0*/  F2FP.BF16.F32.PACK_AB R15, R19, R18 ;  /* 0x00000012130f723e */ /* 0x000fe400000010ff */
[----:B------:R-:W-:Y:S02]  /*22f0*/  F2FP.BF16.F32.PACK_AB R21, R23, R22 ;  /* 0x000000161715723e */ /* 0x000fe400000010ff */
[----:B------:R-:W-:Y:S01]  /*2300*/  F2FP.BF16.F32.PACK_AB R28, R29, R28 ;  /* 0x0000001c1d1c723e */ /* 0x000fe200000010ff */
[----:B------:R2:W-:Y:S01]  /*2310*/  STS.128 [R0+UR10], R12 ;  /* 0x0000000c00007988 */ /* 0x0005e20008000c0a */
[----:B------:R-:W-:-:S02]  /*2320*/  F2FP.BF16.F32.PACK_AB R22, R25, R24 ;  /* 0x000000181916723e */ /* 0x000fc400000010ff */
[----:B------:R-:W-:Y:S02]  /*2330*/  F2FP.BF16.F32.PACK_AB R23, R27, R26 ;  /* 0x0000001a1b17723e */ /* 0x000fe400000010ff */
[----:B------:R-:W-:Y:S02]  /*2340*/  F2FP.BF16.F32.PACK_AB R29, R31, R30 ;  /* 0x0000001e1f1d723e */ /* 0x000fe400000010ff */
[----:B------:R-:W-:Y:S01]  /*2350*/  F2FP.BF16.F32.PACK_AB R36, R37, R36 ;  /* 0x000000242524723e */ /* 0x000fe200000010ff */
[----:B------:R2:W-:Y:S01]  /*2360*/  STS.128 [R3+UR10], R20 ;  /* 0x0000001403007988 */ /* 0x0005e20008000c0a */
[----:B------:R-:W-:Y:S02]  /*2370*/  F2FP.BF16.F32.PACK_AB R30, R33, R32 ;  /* 0x00000020211e723e */ /* 0x000fe400000010ff */
[----:B------:R-:W-:Y:S02]  /*2380*/  F2FP.BF16.F32.PACK_AB R31, R35, R34 ;  /* 0x00000022231f723e */ /* 0x000fe400000010ff */
[----:B------:R-:W-:-:S02]  /*2390*/  F2FP.BF16.F32.PACK_AB R37, R39, R38 ;  /* 0x000000262725723e */ /* 0x000fc400000010ff */
[----:B------:R-:W-:Y:S02]  /*23a0*/  F2FP.BF16.F32.PACK_AB R44, R45, R44 ;  /* 0x0000002c2d2c723e */ /* 0x000fe400000010ff */
[----:B------:R-:W-:Y:S02]  /*23b0*/  LOP3.LUT R8, R2, 0x30, RZ, 0x3c, !PT ;  /* 0x0000003002087812 */ /* 0x000fe400078e3cff */
[----:B------:R-:W-:Y:S02]  /*23c0*/  F2FP.BF16.F32.PACK_AB R38, R41, R40 ;  /* 0x000000282926723e */ /* 0x000fe400000010ff */
[----:B------:R-:W-:Y:S01]  /*23d0*/  F2FP.BF16.F32.PACK_AB R39, R43, R42 ;  /* 0x0000002a2b27723e */ /* 0x000fe200000010ff */
[----:B------:R2:W-:Y:S01]  /*23e0*/  STS.128 [R8+UR10], R28 ;  /* 0x0000001c08007988 */ /* 0x0005e20008000c0a */
[----:B------:R-:W-:Y:S02]  /*23f0*/  F2FP.BF16.F32.PACK_AB R45, R47, R46 ;  /* 0x0000002e2f2d723e */ /* 0x000fe400000010ff */
[----:B------:R-:W-:-:S02]  /*2400*/  F2FP.BF16.F32.PACK_AB R52, R53, R52 ;  /* 0x000000343534723e */ /* 0x000fc400000010ff */
[C---:B------:R-:W-:Y:S02]  /*2410*/  LOP3.LUT R9, R2.reuse, 0x40, RZ, 0x3c, !PT ;  /* 0x0000004002097812 */ /* 0x040fe400078e3cff */
[----:B------:R-:W-:Y:S02]  /*2420*/  F2FP.BF16.F32.PACK_AB R46, R49, R48 ;  /* 0x00000030312e723e */ /* 0x000fe400000010ff */
[----:B------:R-:W-:Y:S01]  /*2430*/  F2FP.BF16.F32.PACK_AB R47, R51, R50 ;  /* 0x00000032332f723e */ /* 0x000fe200000010ff */
[----:B------:R2:W-:Y:S01]  /*2440*/  STS.128 [R9+UR10], R36 ;  /* 0x0000002409007988 */ /* 0x0005e20008000c0a */
[----:B------:R-:W-:Y:S02]  /*2450*/  F2FP.BF16.F32.PACK_AB R53, R55, R54 ;  /* 0x000000363735723e */ /* 0x000fe400000010ff */
[----:B------:R-:W-:Y:S02]  /*2460*/  F2FP.BF16.F32.PACK_AB R60, R61, R60 ;  /* 0x0000003c3d3c723e */ /* 0x000fe400000010ff */
[----:B------:R-:W-:-:S02]  /*2470*/  LOP3.LUT R10, R2, 0x50, RZ, 0x3c, !PT ;  /* 0x00000050020a7812 */ /* 0x000fc400078e3cff */
[----:B------:R-:W-:Y:S02]  /*2480*/  F2FP.BF16.F32.PACK_AB R54, R57, R56 ;  /* 0x000000383936723e */ /* 0x000fe400000010ff */
[----:B------:R-:W-:Y:S01]  /*2490*/  F2FP.BF16.F32.PACK_AB R55, R59, R58 ;  /* 0x0000003a3b37723e */ /* 0x000fe200000010ff */
[----:B------:R2:W-:Y:S01]  /*24a0*/  STS.128 [R10+UR10], R44 ;  /* 0x0000002c0a007988 */ /* 0x0005e20008000c0a */
[----:B------:R-:W-:Y:S02]  /*24b0*/  F2FP.BF16.F32.PACK_AB R61, R63, R62 ;  /* 0x0000003e3f3d723e */ /* 0x000fe400000010ff */
[C---:B------:R-:W-:Y:S02]  /*24c0*/  LOP3.LUT R11, R2.reuse, 0x60, RZ, 0x3c, !PT ;  /* 0x00000060020b7812 */ /* 0x040fe400078e3cff */
[----:B------:R-:W-:Y:S02]  /*24d0*/  F2FP.BF16.F32.PACK_AB R62, R65, R64 ;  /* 0x00000040413e723e */ /* 0x000fe400000010ff */
[----:B------:R-:W-:Y:S01]  /*24e0*/  F2FP.BF16.F32.PACK_AB R63, R67, R66 ;  /* 0x00000042433f723e */ /* 0x000fe200000010ff */
[----:B------:R2:W-:Y:S01]  /*24f0*/  STS.128 [R11+UR10], R52 ;  /* 0x000000340b007988 */ /* 0x0005e20008000c0a */
[----:B------:R-:W-:-:S05]  /*2500*/  LOP3.LUT R16, R2, 0x70, RZ, 0x3c, !PT ;  /* 0x0000007002107812 */ /* 0x000fca00078e3cff */
[----:B------:R2:W-:Y:S01]  /*2510*/  STS.128 [R16+UR10], R60 ;  /* 0x0000003c10007988 */ /* 0x0005e20008000c0a */
[----:B------:R3:W-:Y:S06]  /*2520*/  MEMBAR.ALL.CTA ;  /* 0x0000000000007992 */ /* 0x0007ec0000008000 */
[----:B---3--:R-:W3:Y:S02]  /*2530*/  FENCE.VIEW.ASYNC.S ;  /* 0x00000000000073c6 */ /* 0x008ee40000000000 */
[----:B---3--:R-:W-:Y:S06]  /*2540*/  BAR.SYNC.DEFER_BLOCKING 0x0 ;  /* 0x0000000000007b1d */ /* 0x008fec0000010000 */
[----:B------:R2:W-:Y:S01]  /*2550*/  @UP1 UTMASTG.2D [UR4], [UR12] ;  /* 0x000000040c0013b5 */ /* 0x0005e20008008000 */
[----:B------:R0:W-:Y:S01]  /*2560*/  UTMACMDFLUSH ;  /* 0x00000000000079b7 */ /* 0x0001e20000000000 */
[----:B------:R-:W-:-:S04]  /*2570*/  DEPBAR.LE SB0, 0x0 ;  /* 0x000080000000791a */ /* 0x000fc80000000000 */
[----:B------:R-:W-:Y:S08]  /*2580*/  BAR.SYNC.DEFER_BLOCKING 0x0 ;  /* 0x0000000000007b1d */ /* 0x000ff00000010000 */
[----:B------:R-:W-:Y:S06]  /*2590*/  BAR.SYNC.DEFER_BLOCKING 0x0 ;  /* 0x0000000000007b1d */ /* 0x000fec0000010000 */
[----:B--2---:R-:W-:Y:S05]  /*25a0*/  @P2 BRA `(.L_x_63) ;  /* 0x0000000000a02947 */ /* 0x004fea0003800000 */
[----:B------:R-:W2:Y:S01]  /*25b0*/  S2UR UR5, SR_CgaCtaId ;  /* 0x00000000000579c3 */ /* 0x000ea20000008800 */
[----:B------:R-:W-:Y:S01]  /*25c0*/  NOP ;  /* 0x0000000000007918 */ /* 0x000fe20000000000 */
[----:B------:R-:W-:Y:S01]  /*25d0*/  UMOV UR4, 0x50 ;  /* 0x0000005000047882 */ /* 0x000fe20000000000 */
[----:B------:R-:W-:Y:S02]  /*25e0*/  IMAD.U32 R0, RZ, RZ, UR32 ;  /* 0x00000020ff007e24 */ /* 0x000fe4000f8e00ff */
[----:B------:R-:W-:Y:S02]  /*25f0*/  IMAD.MOV.U32 R3, RZ, RZ, 0xff ;  /* 0x000000ffff037424 */ /* 0x000fe400078e00ff */
[----:B------:R-:W-:Y:S01]  /*2600*/  IMAD.MOV.U32 R7, RZ, RZ, 0x1 ;  /* 0x00000001ff077424 */ /* 0x000fe200078e00ff */
[----:B------:R-:W-:-:S04]  /*2610*/  LOP3.LUT R0, R0, 0xffff, RZ, 0xc0, !PT ;  /* 0x0000ffff00007812 */ /* 0x000fc800078ec0ff */
[----:B------:R-:W-:-:S05]  /*2620*/  SHF.R.U32.HI R0, RZ, 0x5, R0 ;  /* 0x00000005ff007819 */ /* 0x000fca0000011600 */
[----:B------:R-:W-:Y:S01]  /*2630*/  VIADD R2, R0, 0x10 ;  /* 0x0000001000027836 */ /* 0x000fe20000000000 */
[----:B------:R-:W-:Y:S01]  /*2640*/  SHF.L.U32 R0, R3, R0, RZ ;  /* 0x0000000003007219 */ /* 0x000fe200000006ff */
[----:B--2---:R-:W-:-:S03]  /*2650*/  ULEA UR6, UR5, UR4, 0x18 ;  /* 0x0000000405067291 */ /* 0x004fc6000f8ec0ff */
[----:B------:R-:W-:-:S04]  /*2660*/  SHF.L.U32 R3, R7, R2, RZ ;  /* 0x0000000207037219 */ /* 0x000fc800000006ff */
[----:B------:R-:W-:Y:S02]  /*2670*/  LOP3.LUT R0, R3, R0, RZ, 0xfc, !PT ;  /* 0x0000000003007212 */ /* 0x000fe400078efcff */
[----:B------:R-:W2:Y:S02]  /*2680*/  LDS R5, [UR6] ;  /* 0x00000006ff057984 */ /* 0x000ea40008000800 */
[C---:B------:R-:W-:Y:S02]  /*2690*/  LOP3.LUT R2, R0.reuse, 0xffff, RZ, 0xc0, !PT ;  /* 0x0000ffff00027812 */ /* 0x040fe400078ec0ff */
[----:B--2---:R-:W-:-:S04]  /*26a0*/  LOP3.LUT R3, R0, 0xffff, R5, 0x80, !PT ;  /* 0x0000ffff00037812 */ /* 0x004fc800078e8005 */
[----:B------:R-:W-:-:S13]  /*26b0*/  ISETP.NE.AND P0, PT, R3, R2, PT ;  /* 0x000000020300720c */ /* 0x000fda0003f05270 */
[----:B------:R-:W-:Y:S05]  /*26c0*/  @P0 BRA `(.L_x_64) ;  /* 0x0000000000500947 */ /* 0x000fea0003800000 */
[----:B------:R-:W-:Y:S02]  /*26d0*/  SHF.R.U32.HI R5, RZ, 0x10, R5 ;  /* 0x00000010ff057819 */ /* 0x000fe40000011605 */
[----:B------:R-:W-:-:S04]  /*26e0*/  SHF.R.U32.HI R2, RZ, 0x10, R0 ;  /* 0x00000010ff027819 */ /* 0x000fc80000011600 */
[----:B------:R-:W-:-:S04]  /*26f0*/  LOP3.LUT R5, R5, R2, RZ, 0xc0, !PT ;  /* 0x0000000205057212 */ /* 0x000fc800078ec0ff */
[----:B------:R-:W-:-:S13]  /*2700*/  ISETP.NE.AND P0, PT, R5, R2, PT ;  /* 0x000000020500720c */ /* 0x000fda0003f05270 */
[----:B------:R-:W-:Y:S05]  /*2710*/  @P0 BRA `(.L_x_65) ;  /* 0x0000000000300947 */ /* 0x000fea0003800000 */
[----:B------:R-:W-:Y:S01]  /*2720*/  R2UR UR4, R0 ;  /* 0x00000000000472ca */ /* 0x000fe200000e0000 */
[----:B------:R-:W-:Y:S01]  /*2730*/  VOTEU.ANY UR5, UPT, PT ;  /* 0x0000000000057886 */ /* 0x000fe200038e0100 */
[----:B------:R-:W2:Y:S01]  /*2740*/  S2R R0, SR_LANEID ;  /* 0x0000000000007919 */ /* 0x000ea20000000000 */
[----:B------:R-:W-:-:S10]  /*2750*/  UFLO.U32 UR5, UR5 ;  /* 0x00000005000572bd */ /* 0x000fd400080e0000 */
[----:B------:R-:W-:-:S06]  /*2760*/  ULOP3.LUT UR4, URZ, UR4, URZ, 0x33, !UPT ;  /* 0x00000004ff047292 */ /* 0x000fcc000f8e33ff */
[----:B------:R-:W-:-:S04]  /*2770*/  IMAD.U32 R2, RZ, RZ, UR4 ;  /* 0x00000004ff027e24 */ /* 0x000fc8000f8e00ff */
[----:B------:R-:W3:Y:S02]  /*2780*/  REDUX UR7, R2 ;  /* 0x00000000020773c4 */ /* 0x000ee40000000000 */
[----:B------:R4:W-:Y:S01]  /*2790*/  UTCATOMSWS.AND URZ, UR4 ;  /* 0x0000000400ff79e3 */ /* 0x0009e20008000000 */
[----:B--2---:R-:W-:Y:S01]  /*27a0*/  ISETP.EQ.U32.AND P0, PT, R0, UR5, PT ;  /* 0x0000000500007c0c */ /* 0x004fe2000bf02070 */
[----:B---3--:R-:W-:-:S12]  /*27b0*/  IMAD.U32 R0, RZ, RZ, UR7 ;  /* 0x00000007ff007e24 */ /* 0x008fd8000f8e00ff */
[----:B------:R4:W-:Y:S01]  /*27c0*/  @P0 ATOMS.AND RZ, [UR6], R0 ;  /* 0x00000000ffff098c */ /* 0x0009e2000a800006 */
[----:B------:R-:W-:Y:S05]  /*27d0*/  BRA `(.L_x_63) ;  /* 0x0000000000147947 */ /* 0x000fea0003800000 */
.L_x_65:
[----:B------:R-:W-:-:S07]  /*27e0*/  MOV R2, 0x2800 ;  /* 0x0000280000027802 */ /* 0x000fce0000000f00 */
[----:B-1----:R-:W-:Y:S05]  /*27f0*/  CALL.REL.NOINC `($__internal_0_$__cuda_sm10x_tcgen05_guardrail_trap_col_being_dealloced_not_returned_by_alloc) ;  /* 0x0000000000447944 */ /* 0x002fea0003c00000 */
[----:B------:R-:W-:Y:S05]  /*2800*/  BRA `(.L_x_63) ;  /* 0x0000000000087947 */ /* 0x000fea0003800000 */
.L_x_64:
[----:B------:R-:W-:-:S07]  /*2810*/  MOV R2, 0x2830 ;  /* 0x0000283000027802 */ /* 0x000fce0000000f00 */
[----:B-1----:R-:W-:Y:S05]  /*2820*/  CALL.REL.NOINC `($__internal_2_$__cuda_sm10x_tcgen05_guardrail_trap_unallocated_columns_being_dealloced) ;  /* 0x0000000000507944 */ /* 0x002fea0003c00000 */
.L_x_63:
[----:B------:R-:W-:Y:S01]  /*2830*/  NOP ;  /* 0x0000000000007918 */ /* 0x000fe20000000000 */
[----:B----4-:R-:W-:Y:S05]  /*2840*/  EXIT ;  /* 0x000000000000794d */ /* 0x010fea0003800000 */
.L_x_54:
[----:B------:R-:W2:Y:S02]  /*2850*/  SYNCS.PHASECHK.TRANS64.TRYWAIT P0, [UR10+0xa000], RZ ;  /* 0x00a000ffff0075a7 */ /* 0x000ea4000800110a */
[----:B--2---:R-:W-:Y:S05]  /*2860*/  @!P0 BRA `(.L_x_54) ;  /* 0xfffffffc00f88947 */ /* 0x004fea000383ffff */
[----:B------:R-:W-:Y:S05]  /*2870*/  BRA `(.L_x_66) ;  /* 0xfffffff0009c7947 */ /* 0x000fea000383ffff */
.L_x_56:
[----:B------:R-:W2:Y:S02]  /*2880*/  SYNCS.PHASECHK.TRANS64.TRYWAIT P1, [UR10+0xa010], RZ ;  /* 0x00a010ffff0075a7 */ /* 0x000ea4000802110a */
[----:B--2---:R-:W-:Y:S05]  /*2890*/  @!P1 BRA `(.L_x_56) ;  /* 0xfffffffc00f89947 */ /* 0x004fea000383ffff */
[----:B------:R-:W-:Y:S05]  /*28a0*/  BRA `(.L_x_67) ;  /* 0xfffffff000f87947 */ /* 0x000fea000383ffff */
.L_x_57:
[----:B------:R-:W3:Y:S02]  /*28b0*/  SYNCS.PHASECHK.TRANS64.TRYWAIT P0, [UR10+0xa000], R3 ;  /* 0x00a00003ff0075a7 */ /* 0x000ee4000800110a */
[----:B---3--:R-:W-:Y:S05]  /*28c0*/  @!P0 BRA `(.L_x_57) ;  /* 0xfffffffc00f88947 */ /* 0x008fea000383ffff */
[----:B------:R-:W-:Y:S05]  /*28d0*/  BRA `(.L_x_68) ;  /* 0xfffffff400707947 */ /* 0x000fea000383ffff */
.L_x_59:
[----:B------:R-:W3:Y:S02]  /*28e0*/  SYNCS.PHASECHK.TRANS64.TRYWAIT P0, [UR10+0xa010], R3 ;  /* 0x00a01003ff0075a7 */ /* 0x000ee4000800110a */
[----:B---3--:R-:W-:Y:S05]  /*28f0*/  @!P0 BRA `(.L_x_59) ;  /* 0xfffffffc00f88947 */ /* 0x008fea000383ffff */
[----:B------:R-:W-:Y:S05]  /*2900*/  BRA `(.L_x_69) ;  /* 0xfffffff400c07947 */ /* 0x000fea000383ffff */
        .weak           $__internal_0_$__cuda_sm10x_tcgen05_guardrail_trap_col_being_dealloced_not_returned_by_alloc
        .type           $__internal_0_$__cuda_sm10x_tcgen05_guardrail_trap_col_being_dealloced_not_returned_by_alloc,@function
        .size           $__internal_0_$__cuda_sm10x_tcgen05_guardrail_trap_col_being_dealloced_not_returned_by_alloc,($__internal_1_$__cuda_sm10x_tcgen05_guardrail_trap_phase_invalid_during_alloc - $__internal_0_$__cuda_sm10x_tcgen05_guardrail_trap_col_being_dealloced_not_returned_by_alloc)
$__internal_0_$__cuda_sm10x_tcgen05_guardrail_trap_col_being_dealloced_not_returned_by_alloc:
[----:B------:R-:W-:Y:S05]  /*2910*/  BPT.TRAP 0x1 ;  /* 0x000000040000795c */ /* 0x000fea0000300000 */
[----:B------:R-:W-:-:S04]  /*2920*/  IMAD.MOV.U32 R3, RZ, RZ, 0x0 ;  /* 0x00000000ff037424 */ /* 0x000fc800078e00ff */
[----:B------:R-:W-:Y:S05]  /*2930*/  RET.REL.NODEC R2 `(gluon_tcgen05) ;  /* 0xffffffd402b07950 */ /* 0x000fea0003c3ffff */
        .weak           $__internal_1_$__cuda_sm10x_tcgen05_guardrail_trap_phase_invalid_during_alloc
        .type           $__internal_1_$__cuda_sm10x_tcgen05_guardrail_trap_phase_invalid_during_alloc,@function
        .size           $__internal_1_$__cuda_sm10x_tcgen05_guardrail_trap_phase_invalid_during_alloc,($__internal_2_$__cuda_sm10x_tcgen05_guardrail_trap_unallocated_columns_being_dealloced - $__internal_1_$__cuda_sm10x_tcgen05_guardrail_trap_phase_invalid_during_alloc)
$__internal_1_$__cuda_sm10x_tcgen05_guardrail_trap_phase_invalid_during_alloc:
[----:B------:R-:W-:Y:S05]  /*2940*/  BPT.TRAP 0x1 ;  /* 0x000000040000795c */ /* 0x000fea0000300000 */
[----:B------:R-:W-:-:S04]  /*2950*/  IMAD.MOV.U32 R3, RZ, RZ, 0x0 ;  /* 0x00000000ff037424 */ /* 0x000fc800078e00ff */
[----:B------:R-:W-:Y:S05]  /*2960*/  RET.REL.NODEC R2 `(gluon_tcgen05) ;  /* 0xffffffd402a47950 */ /* 0x000fea0003c3ffff */
        .weak           $__internal_2_$__cuda_sm10x_tcgen05_guardrail_trap_unallocated_columns_being_dealloced
        .type           $__internal_2_$__cuda_sm10x_tcgen05_guardrail_trap_unallocated_columns_being_dealloced,@function
        .size           $__internal_2_$__cuda_sm10x_tcgen05_guardrail_trap_unallocated_columns_being_dealloced,(.L_x_73 - $__internal_2_$__cuda_sm10x_tcgen05_guardrail_trap_unallocated_columns_being_dealloced)
$__internal_2_$__cuda_sm10x_tcgen05_guardrail_trap_unallocated_columns_being_dealloced:
[----:B------:R-:W-:Y:S05]  /*2970*/  BPT.TRAP 0x1 ;  /* 0x000000040000795c */ /* 0x000fea0000300000 */
[----:B------:R-:W-:-:S04]  /*2980*/  IMAD.MOV.U32 R3, RZ, RZ, 0x0 ;  /* 0x00000000ff037424 */ /* 0x000fc800078e00ff */
[----:B------:R-:W-:Y:S05]  /*2990*/  RET.REL.NODEC R2 `(gluon_tcgen05) ;  /* 0xffffffd402987950 */ /* 0x000fea0003c3ffff */
.L_x_70:
[----:B------:R-:W-:-:S00]  /*29a0*/  BRA `(.L_x_70) ;  /* 0xfffffffc00fc7947 */ /* 0x000fc0000383ffff */
[----:B------:R-:W-:-:S00]  /*29b0*/  NOP ;  /* 0x0000000000007918 */ /* 0x000fc00000000000 */
        /* <DEDUP_REMOVED lines=12> */
.L_x_73:


//--------------------- .nv.shared.gluon_tcgen05  --------------------------
	.section	.nv.shared.gluon_tcgen05,"aw",@nobits
	.sectionflags	@""
	.align	16
	.zero		1024


//--------------------- .nv.shared.reserved.0     --------------------------
	.section	.nv.shared.reserved.0,"aw",@nobits
	.align	8
	.weak		__nv_reservedSMEM_offset_0_alias
	.size		__nv_reservedSMEM_offset_0_alias, 0, 64
	.other		__nv_reservedSMEM_offset_0_alias,@"STO_CUDA_RESERVED_SHARED STV_DEFAULT"
__nv_reservedSMEM_offset_0_alias:
	.zero		0
.nv.shared.reserved.0:
	.zero		64
	.weak		__nv_reservedSMEM_allocation_phase
	.type		__nv_reservedSMEM_allocation_phase,@object
	.size		__nv_reservedSMEM_allocation_phase,(.L_0 - __nv_reservedSMEM_allocation_phase)
__nv_reservedSMEM_allocation_phase:
	.zero		1
.L_0:
	.zero		7
	.weak		__nv_reservedSMEM_devtool_atexit_pc
	.type		__nv_reservedSMEM_devtool_atexit_pc,@object
	.size		__nv_reservedSMEM_devtool_atexit_pc,(__nv_reservedSMEM_allocation_mask - __nv_reservedSMEM_devtool_atexit_pc)
__nv_reservedSMEM_devtool_atexit_pc:
	.zero		8
	.weak		__nv_reservedSMEM_allocation_mask
	.type		__nv_reservedSMEM_allocation_mask,@object
	.size		__nv_reservedSMEM_allocation_mask,(.L_2 - __nv_reservedSMEM_allocation_mask)
__nv_reservedSMEM_allocation_mask:
	.zero		4
.L_2:


//--------------------- .nv.constant0.gluon_tcgen05 --------------------------
	.section	.nv.constant0.gluon_tcgen05,"a",@progbits
	.sectionflags	@""
	.align	4
.nv.constant0.gluon_tcgen05:
	.zero		976


//--------------------- SYMBOLS --------------------------

	.type		.nv.reservedSmem.offset0,@object
	.size		.nv.reservedSmem.offset0,0x4
	.type		.nv.reservedSmem.cap,@object
	.size		.nv.reservedSmem.cap,0x4
